	.target	sm_90a

	.elftype	@"ET_EXEC"


//--------------------- .note.nv.tkinfo           --------------------------
	.section	.note.nv.tkinfo,"",@"SHT_NOTE"
	.sectionflags	@"SHF_NOTE_NV_TKINFO"
	.tkinfo
        /*0018*/ 	.word	0x00000002
        /*0030*/ 	.string	""
        /*0030*/ 	.string	"ptxas"
        /*0030*/ 	.string	"Cuda compilation tools, release 13.0, V13.0.88"
        /*0030*/ 	.string	"Build cuda_13.0.r13.0/compiler.36424714_0"
        /*0030*/ 	.string	"-arch sm_90a -m 64 "



//--------------------- .note.nv.cuinfo           --------------------------
	.section	.note.nv.cuinfo,"",@"SHT_NOTE"
	.sectionflags	@"SHF_NOTE_NV_CUINFO"
        /*0018*/ 	.short	0x0002
        /*001a*/ 	.short	0x005a
        /*001c*/ 	.short	0x0082
	.zero		2


//--------------------- .nv.info                  --------------------------
	.section	.nv.info,"",@"SHT_CUDA_INFO"
	.align	4


	//----- nvinfo : EIATTR_REGCOUNT
	.align		4
        /*0000*/ 	.byte	0x04, 0x2f
        /*0002*/ 	.short	(.L_15 - .L_14)
	.align		4
.L_14:
        /*0004*/ 	.word	index@(_ZN7cutlass13device_kernelINS_4gemm6kernel13GemmUniversalIN4cute5tupleIJiiiiEEENS1_10collective13CollectiveMmaINS1_34MainloopSm90TmaGmmaWarpSpecializedILi4ENS5_IJNS4_1CILi1EEESB_SB_EEENS1_35KernelTmaWarpSpecializedCooperativeEEENS5_IJNSA_ILi128EEENSA_ILi256EEESF_EEEaNS5_IJlSB_lEEEaSI_NS4_8TiledMMAINS4_8MMA_AtomIJNS4_4SM904GMMA27MMA_64x256x32_S32S8S8_SS_TNEEEENS4_6LayoutINS5_IJNSA_ILi2EEESB_SB_EEENS5_IJSB_NSA_ILi0EEESS_EEEEENS5_IJNS4_10UnderscoreESV_SV_EEEEENS4_13SM90_TMA_LOADENS4_14ComposedLayoutINS4_7SwizzleILi3ELi4ELi3EEENS4_18smem_ptr_flag_bitsILi8EEENSP_INS5_IJNSA_ILi8EEESF_EEENS5_IJSF_SB_EEEEEEEvNS4_8identityESY_S18_vS19_EENS_8epilogue10collective6detail29Sm90TmaWarpSpecializedAdapterINS1C_15DefaultEpilogueIaSI_SI_NS1B_6thread17LinearCombinationIaLi1EiiLNS1G_9ScaleType4KindE0ELNS_15FloatRoundStyleE2EaEENS1_15EpilogueDefaultEEEEEvvEEEEvNT_6ParamsE)
        /*0008*/ 	.word	0x000000a8


	//----- nvinfo : EIATTR_FRAME_SIZE
	.align		4
.L_15:
        /*000c*/ 	.byte	0x04, 0x11
        /*000e*/ 	.short	(.L_17 - .L_16)
	.align		4
.L_16:
        /*0010*/ 	.word	index@(_ZN7cutlass13device_kernelINS_4gemm6kernel13GemmUniversalIN4cute5tupleIJiiiiEEENS1_10collective13CollectiveMmaINS1_34MainloopSm90TmaGmmaWarpSpecializedILi4ENS5_IJNS4_1CILi1EEESB_SB_EEENS1_35KernelTmaWarpSpecializedCooperativeEEENS5_IJNSA_ILi128EEENSA_ILi256EEESF_EEEaNS5_IJlSB_lEEEaSI_NS4_8TiledMMAINS4_8MMA_AtomIJNS4_4SM904GMMA27MMA_64x256x32_S32S8S8_SS_TNEEEENS4_6LayoutINS5_IJNSA_ILi2EEESB_SB_EEENS5_IJSB_NSA_ILi0EEESS_EEEEENS5_IJNS4_10UnderscoreESV_SV_EEEEENS4_13SM90_TMA_LOADENS4_14ComposedLayoutINS4_7SwizzleILi3ELi4ELi3EEENS4_18smem_ptr_flag_bitsILi8EEENSP_INS5_IJNSA_ILi8EEESF_EEENS5_IJSF_SB_EEEEEEEvNS4_8identityESY_S18_vS19_EENS_8epilogue10collective6detail29Sm90TmaWarpSpecializedAdapterINS1C_15DefaultEpilogueIaSI_SI_NS1B_6thread17LinearCombinationIaLi1EiiLNS1G_9ScaleType4KindE0ELNS_15FloatRoundStyleE2EaEENS1_15EpilogueDefaultEEEEEvvEEEEvNT_6ParamsE)
        /*0014*/ 	.word	0x00000000


	//----- nvinfo : EIATTR_MIN_STACK_SIZE
	.align		4
.L_17:
        /*0018*/ 	.byte	0x04, 0x12
        /*001a*/ 	.short	(.L_19 - .L_18)
	.align		4
.L_18:
        /*001c*/ 	.word	index@(_ZN7cutlass13device_kernelINS_4gemm6kernel13GemmUniversalIN4cute5tupleIJiiiiEEENS1_10collective13CollectiveMmaINS1_34MainloopSm90TmaGmmaWarpSpecializedILi4ENS5_IJNS4_1CILi1EEESB_SB_EEENS1_35KernelTmaWarpSpecializedCooperativeEEENS5_IJNSA_ILi128EEENSA_ILi256EEESF_EEEaNS5_IJlSB_lEEEaSI_NS4_8TiledMMAINS4_8MMA_AtomIJNS4_4SM904GMMA27MMA_64x256x32_S32S8S8_SS_TNEEEENS4_6LayoutINS5_IJNSA_ILi2EEESB_SB_EEENS5_IJSB_NSA_ILi0EEESS_EEEEENS5_IJNS4_10UnderscoreESV_SV_EEEEENS4_13SM90_TMA_LOADENS4_14ComposedLayoutINS4_7SwizzleILi3ELi4ELi3EEENS4_18smem_ptr_flag_bitsILi8EEENSP_INS5_IJNSA_ILi8EEESF_EEENS5_IJSF_SB_EEEEEEEvNS4_8identityESY_S18_vS19_EENS_8epilogue10collective6detail29Sm90TmaWarpSpecializedAdapterINS1C_15DefaultEpilogueIaSI_SI_NS1B_6thread17LinearCombinationIaLi1EiiLNS1G_9ScaleType4KindE0ELNS_15FloatRoundStyleE2EaEENS1_15EpilogueDefaultEEEEEvvEEEEvNT_6ParamsE)
        /*0020*/ 	.word	0x00000000
.L_19:


//--------------------- .nv.compat                --------------------------
	.section	.nv.compat,"",@"SHT_CUDA_COMPAT_INFO"
	.align	4
        /*0000*/ 	.byte	0x02, 0x09, 0x01, 0x00, 0x02, 0x02, 0x04, 0x00, 0x02, 0x05, 0x05, 0x00, 0x03, 0x07, 0x01, 0x01
        /*0010*/ 	.byte	0x02, 0x03, 0x01, 0x00, 0x02, 0x06, 0x01, 0x00, 0x04, 0x0b, 0x08, 0x00, 0x00, 0x00, 0x00, 0x00
        /*0020*/ 	.byte	0x00, 0x00, 0x00, 0x00


//--------------------- .nv.info._ZN7cutlass13device_kernelINS_4gemm6kernel13GemmUniversalIN4cute5tupleIJiiiiEEENS1_10collective13CollectiveMmaINS1_34MainloopSm90TmaGmmaWarpSpecializedILi4ENS5_IJNS4_1CILi1EEESB_SB_EEENS1_35KernelTmaWarpSpecializedCooperativeEEENS5_IJNSA_ILi128EEENSA_ILi256EEESF_EEEaNS5_IJlSB_lEEEaSI_NS4_8TiledMMAINS4_8MMA_AtomIJNS4_4SM904GMMA27MMA_64x256x32_S32S8S8_SS_TNEEEENS4_6LayoutINS5_IJNSA_ILi2EEESB_SB_EEENS5_IJSB_NSA_ILi0EEESS_EEEEENS5_IJNS4_10UnderscoreESV_SV_EEEEENS4_13SM90_TMA_LOADENS4_14ComposedLayoutINS4_7SwizzleILi3ELi4ELi3EEENS4_18smem_ptr_flag_bitsILi8EEENSP_INS5_IJNSA_ILi8EEESF_EEENS5_IJSF_SB_EEEEEEEvNS4_8identityESY_S18_vS19_EENS_8epilogue10collective6detail29Sm90TmaWarpSpecializedAdapterINS1C_15DefaultEpilogueIaSI_SI_NS1B_6thread17LinearCombinationIaLi1EiiLNS1G_9ScaleType4KindE0ELNS_15FloatRoundStyleE2EaEENS1_15EpilogueDefaultEEEEEvvEEEEvNT_6ParamsE --------------------------
	.section	.nv.info._ZN7cutlass13device_kernelINS_4gemm6kernel13GemmUniversalIN4cute5tupleIJiiiiEEENS1_10collective13CollectiveMmaINS1_34MainloopSm90TmaGmmaWarpSpecializedILi4ENS5_IJNS4_1CILi1EEESB_SB_EEENS1_35KernelTmaWarpSpecializedCooperativeEEENS5_IJNSA_ILi128EEENSA_ILi256EEESF_EEEaNS5_IJlSB_lEEEaSI_NS4_8TiledMMAINS4_8MMA_AtomIJNS4_4SM904GMMA27MMA_64x256x32_S32S8S8_SS_TNEEEENS4_6LayoutINS5_IJNSA_ILi2EEESB_SB_EEENS5_IJSB_NSA_ILi0EEESS_EEEEENS5_IJNS4_10UnderscoreESV_SV_EEEEENS4_13SM90_TMA_LOADENS4_14ComposedLayoutINS4_7SwizzleILi3ELi4ELi3EEENS4_18smem_ptr_flag_bitsILi8EEENSP_INS5_IJNSA_ILi8EEESF_EEENS5_IJSF_SB_EEEEEEEvNS4_8identityESY_S18_vS19_EENS_8epilogue10collective6detail29Sm90TmaWarpSpecializedAdapterINS1C_15DefaultEpilogueIaSI_SI_NS1B_6thread17LinearCombinationIaLi1EiiLNS1G_9ScaleType4KindE0ELNS_15FloatRoundStyleE2EaEENS1_15EpilogueDefaultEEEEEvvEEEEvNT_6ParamsE,"",@"SHT_CUDA_INFO"
	.sectionflags	@""
	.align	4


	//----- nvinfo : EIATTR_CUDA_API_VERSION
	.align		4
        /*0000*/ 	.byte	0x04, 0x37
        /*0002*/ 	.short	(.L_21 - .L_20)
.L_20:
        /*0004*/ 	.word	0x00000082


	//----- nvinfo : EIATTR_KPARAM_INFO
	.align		4
.L_21:
        /*0008*/ 	.byte	0x04, 0x17
        /*000a*/ 	.short	(.L_23 - .L_22)
.L_22:
        /*000c*/ 	.word	0x00000000
        /*0010*/ 	.short	0x0000
        /*0012*/ 	.short	0x0070
        /*0014*/ 	.byte	0x00, 0xf0, 0x01, 0x10


	//----- nvinfo : EIATTR_SPARSE_MMA_MASK
	.align		4
.L_23:
        /*0018*/ 	.byte	0x03, 0x50
        /*001a*/ 	.short	0x0000


	//----- nvinfo : EIATTR_MAXREG_COUNT
	.align		4
        /*001c*/ 	.byte	0x03, 0x1b
        /*001e*/ 	.short	0x00a8


	//----- nvinfo : EIATTR_NUM_BARRIERS
	.align		4
        /*0020*/ 	.byte	0x02, 0x4c
        /*0022*/ 	.byte	0x01
	.zero		1


	//----- nvinfo : EIATTR_EXTERNS
	.align		4
        /*0024*/ 	.byte	0x04, 0x0f
        /*0026*/ 	.short	(.L_25 - .L_24)


	//   ....[0]....
	.align		4
.L_24:
        /*0028*/ 	.word	index@(__assertfail)


	//----- nvinfo : EIATTR_MERCURY_ISA_VERSION
	.align		4
.L_25:
        /*002c*/ 	.byte	0x03, 0x5f
        /*002e*/ 	.short	0x0101


	//----- nvinfo : EIATTR_INT_WARP_WIDE_INSTR_OFFSETS
	.align		4
        /*0030*/ 	.byte	0x04, 0x31
        /*0032*/ 	.short	(.L_27 - .L_26)


	//   ....[0]....
.L_26:
        /*0034*/ 	.word	0x000003b0


	//   ....[1]....
        /*0038*/ 	.word	0x000003e0


	//   ....[2]....
        /*003c*/ 	.word	0x000004c0


	//----- nvinfo : EIATTR_COOP_GROUP_MASK_REGIDS
	.align		4
.L_27:
        /*0040*/ 	.byte	0x04, 0x29
        /*0042*/ 	.short	(.L_29 - .L_28)


	//   ....[0]....
.L_28:
        /*0044*/ 	.word	0xffffffff


	//   ....[1]....
        /*0048*/ 	.word	0xffffffff


	//   ....[2]....
        /*004c*/ 	.word	0xffffffff


	//   ....[3]....
        /*0050*/ 	.word	0xffffffff


	//   ....[4]....
        /*0054*/ 	.word	0xffffffff


	//----- nvinfo : EIATTR_COOP_GROUP_INSTR_OFFSETS
	.align		4
.L_29:
        /*0058*/ 	.byte	0x04, 0x28
        /*005a*/ 	.short	(.L_31 - .L_30)


	//   ....[0]....
.L_30:
        /*005c*/ 	.word	0x00000060


	//   ....[1]....
        /*0060*/ 	.word	0x00000070


	//   ....[2]....
        /*0064*/ 	.word	0x00000130


	//   ....[3]....
        /*0068*/ 	.word	0x000002c0


	//   ....[4]....
        /*006c*/ 	.word	0x00000f70


	//----- nvinfo : EIATTR_REG_RECONFIG
	.align		4
.L_31:
        /*0070*/ 	.byte	0x01, 0x54
	.zero		2


	//----- nvinfo : EIATTR_SYSCALL_OFFSETS
	.align		4
        /*0074*/ 	.byte	0x04, 0x46
        /*0076*/ 	.short	(.L_33 - .L_32)


	//   ....[0]....
.L_32:
        /*0078*/ 	.word	0x00001130


	//----- nvinfo : EIATTR_MBARRIER_INSTR_OFFSETS
	.align		4
.L_33:
        /*007c*/ 	.byte	0x04, 0x39
        /*007e*/ 	.short	(.L_35 - .L_34)


	//   ....[0]....
.L_34:
        /*0080*/ 	.word	0x00000230
        /*0084*/ 	.word	0x000000ff
        /*0088*/ 	.word	0x00000000
        /*008c*/ 	.short	0x0100
        /*008e*/ 	.byte	0x08
	.zero		1


	//   ....[1]....
        /*0090*/ 	.word	0x00000240
        /*0094*/ 	.word	0x000000ff
        /*0098*/ 	.word	0x00000020
        /*009c*/ 	.short	0x0100
        /*009e*/ 	.byte	0x08
	.zero		1


	//   ....[2]....
        /*00a0*/ 	.word	0x00000250
        /*00a4*/ 	.word	0x000000ff
        /*00a8*/ 	.word	0x00000008
        /*00ac*/ 	.short	0x0100
        /*00ae*/ 	.byte	0x08
	.zero		1


	//   ....[3]....
        /*00b0*/ 	.word	0x00000260
        /*00b4*/ 	.word	0x000000ff
        /*00b8*/ 	.word	0x00000028
        /*00bc*/ 	.short	0x0100
        /*00be*/ 	.byte	0x08
	.zero		1


	//   ....[4]....
        /*00c0*/ 	.word	0x00000270
        /*00c4*/ 	.word	0x000000ff
        /*00c8*/ 	.word	0x00000010
        /*00cc*/ 	.short	0x0100
        /*00ce*/ 	.byte	0x08
	.zero		1


	//   ....[5]....
        /*00d0*/ 	.word	0x00000280
        /*00d4*/ 	.word	0x000000ff
        /*00d8*/ 	.word	0x00000030
        /*00dc*/ 	.short	0x0100
        /*00de*/ 	.byte	0x08
	.zero		1


	//   ....[6]....
        /*00e0*/ 	.word	0x00000290
        /*00e4*/ 	.word	0x000000ff
        /*00e8*/ 	.word	0x00000018
        /*00ec*/ 	.short	0x0100
        /*00ee*/ 	.byte	0x08
	.zero		1


	//   ....[7]....
        /*00f0*/ 	.word	0x000002a0
        /*00f4*/ 	.word	0x000000ff
        /*00f8*/ 	.word	0x00000038
        /*00fc*/ 	.short	0x0100
        /*00fe*/ 	.byte	0x08
	.zero		1


	//   ....[8]....
        /*0100*/ 	.word	0x00000530
        /*0104*/ 	.word	0x000000ff
        /*0108*/ 	.word	0x00000050
        /*010c*/ 	.short	0x0100
        /*010e*/ 	.byte	0x06
	.zero		1


	//   ....[9]....
        /*0110*/ 	.word	0x00000590
        /*0114*/ 	.word	0x000000ff
        /*0118*/ 	.word	0x00000058
        /*011c*/ 	.short	0x0100
        /*011e*/ 	.byte	0x06
	.zero		1


	//   ....[10]....
        /*0120*/ 	.word	0x00001200
        /*0124*/ 	.word	0x00000003
        /*0128*/ 	.word	0x00000000
        /*012c*/ 	.short	0x010a
        /*012e*/ 	.byte	0x3f
	.zero		1


	//   ....[11]....
        /*0130*/ 	.word	0x00001240
        /*0134*/ 	.word	0x00000003
        /*0138*/ 	.word	0x00000000
        /*013c*/ 	.short	0x010a
        /*013e*/ 	.byte	0x3f
	.zero		1


	//   ....[12]....
        /*0140*/ 	.word	0x00001610
        /*0144*/ 	.word	0x00000005
        /*0148*/ 	.word	0x00000000
        /*014c*/ 	.short	0x010a
        /*014e*/ 	.byte	0x3f
	.zero		1


	//   ....[13]....
        /*0150*/ 	.word	0x00001650
        /*0154*/ 	.word	0x00000005
        /*0158*/ 	.word	0x00000000
        /*015c*/ 	.short	0x010a
        /*015e*/ 	.byte	0x3f
	.zero		1


	//   ....[14]....
        /*0160*/ 	.word	0x000018b0
        /*0164*/ 	.word	0x00000004
        /*0168*/ 	.word	0x00000000
        /*016c*/ 	.short	0x0101
        /*016e*/ 	.byte	0x3f
	.zero		1


	//   ....[15]....
        /*0170*/ 	.word	0x00001a70
        /*0174*/ 	.word	0x00000000
        /*0178*/ 	.word	0x00000000
        /*017c*/ 	.short	0x0101
        /*017e*/ 	.byte	0x3f
	.zero		1


	//   ....[16]....
        /*0180*/ 	.word	0x00009010
        /*0184*/ 	.word	0x0000000c
        /*0188*/ 	.word	0x00000020
        /*018c*/ 	.short	0x010a
        /*018e*/ 	.byte	0x3f
	.zero		1


	//   ....[17]....
        /*0190*/ 	.word	0x000093d0
        /*0194*/ 	.word	0x00000005
        /*0198*/ 	.word	0x00000058
        /*019c*/ 	.short	0x0101
        /*019e*/ 	.byte	0x3f
	.zero		1


	//   ....[18]....
        /*01a0*/ 	.word	0x00009ad0
        /*01a4*/ 	.word	0x00000007
        /*01a8*/ 	.word	0x00000000
        /*01ac*/ 	.short	0x010a
        /*01ae*/ 	.byte	0x3f
	.zero		1


	//   ....[19]....
        /*01b0*/ 	.word	0x00009b50
        /*01b4*/ 	.word	0x00000006
        /*01b8*/ 	.word	0x00000000
        /*01bc*/ 	.short	0x010a
        /*01be*/ 	.byte	0x3f
	.zero		1


	//   ....[20]....
        /*01c0*/ 	.word	0x00009be0
        /*01c4*/ 	.word	0x00000007
        /*01c8*/ 	.word	0x00000000
        /*01cc*/ 	.short	0x010a
        /*01ce*/ 	.byte	0x3f
	.zero		1


	//   ....[21]....
        /*01d0*/ 	.word	0x00009c70
        /*01d4*/ 	.word	0x00000005
        /*01d8*/ 	.word	0x00000000
        /*01dc*/ 	.short	0x010a
        /*01de*/ 	.byte	0x3f
	.zero		1


	//   ....[22]....
        /*01e0*/ 	.word	0x00009cd0
        /*01e4*/ 	.word	0x00000003
        /*01e8*/ 	.word	0x00000000
        /*01ec*/ 	.short	0x010a
        /*01ee*/ 	.byte	0x3f
	.zero		1


	//   ....[23]....
        /*01f0*/ 	.word	0x00009d20
        /*01f4*/ 	.word	0x00000005
        /*01f8*/ 	.word	0x00000000
        /*01fc*/ 	.short	0x010a
        /*01fe*/ 	.byte	0x3f
	.zero		1


	//   ....[24]....
        /*0200*/ 	.word	0x00009df0
        /*0204*/ 	.word	0x0000000c
        /*0208*/ 	.word	0x00000020
        /*020c*/ 	.short	0x010a
        /*020e*/ 	.byte	0x3f
	.zero		1


	//   ....[25]....
        /*0210*/ 	.word	0x00009ec0
        /*0214*/ 	.word	0x00000007
        /*0218*/ 	.word	0x00000000
        /*021c*/ 	.short	0x010a
        /*021e*/ 	.byte	0x3f
	.zero		1


	//   ....[26]....
        /*0220*/ 	.word	0x00009f10
        /*0224*/ 	.word	0x00000006
        /*0228*/ 	.word	0x00000000
        /*022c*/ 	.short	0x010a
        /*022e*/ 	.byte	0x3f
	.zero		1


	//   ....[27]....
        /*0230*/ 	.word	0x00009f60
        /*0234*/ 	.word	0x00000007
        /*0238*/ 	.word	0x00000000
        /*023c*/ 	.short	0x010a
        /*023e*/ 	.byte	0x3f
	.zero		1


	//----- nvinfo : EIATTR_NUM_MBARRIERS
	.align		4
.L_35:
        /*0240*/ 	.byte	0x03, 0x38
        /*0242*/ 	.short	0x000a


	//----- nvinfo : EIATTR_EXIT_INSTR_OFFSETS
	.align		4
        /*0244*/ 	.byte	0x04, 0x1c
        /*0246*/ 	.short	(.L_37 - .L_36)


	//   ....[0]....
.L_36:
        /*0248*/ 	.word	0x000005e0


	//   ....[1]....
        /*024c*/ 	.word	0x00000eb0


	//   ....[2]....
        /*0250*/ 	.word	0x00008680


	//   ....[3]....
        /*0254*/ 	.word	0x00008cb0


	//   ....[4]....
        /*0258*/ 	.word	0x00009cc0


	//----- nvinfo : EIATTR_MAX_THREADS
	.align		4
.L_37:
        /*025c*/ 	.byte	0x04, 0x05
        /*025e*/ 	.short	(.L_39 - .L_38)
.L_38:
        /*0260*/ 	.word	0x00000180
        /*0264*/ 	.word	0x00000001
        /*0268*/ 	.word	0x00000001


	//----- nvinfo : EIATTR_CRS_STACK_SIZE
	.align		4
.L_39:
        /*026c*/ 	.byte	0x04, 0x1e
        /*026e*/ 	.short	(.L_41 - .L_40)
.L_40:
        /*0270*/ 	.word	0x00000000


	//----- nvinfo : EIATTR_CBANK_PARAM_SIZE
	.align		4
.L_41:
        /*0274*/ 	.byte	0x03, 0x19
        /*0276*/ 	.short	0x0470


	//----- nvinfo : EIATTR_PARAM_CBANK
	.align		4
        /*0278*/ 	.byte	0x04, 0x0a
        /*027a*/ 	.short	(.L_43 - .L_42)
	.align		4
.L_42:
        /*027c*/ 	.word	index@(.nv.constant0._ZN7cutlass13device_kernelINS_4gemm6kernel13GemmUniversalIN4cute5tupleIJiiiiEEENS1_10collective13CollectiveMmaINS1_34MainloopSm90TmaGmmaWarpSpecializedILi4ENS5_IJNS4_1CILi1EEESB_SB_EEENS1_35KernelTmaWarpSpecializedCooperativeEEENS5_IJNSA_ILi128EEENSA_ILi256EEESF_EEEaNS5_IJlSB_lEEEaSI_NS4_8TiledMMAINS4_8MMA_AtomIJNS4_4SM904GMMA27MMA_64x256x32_S32S8S8_SS_TNEEEENS4_6LayoutINS5_IJNSA_ILi2EEESB_SB_EEENS5_IJSB_NSA_ILi0EEESS_EEEEENS5_IJNS4_10UnderscoreESV_SV_EEEEENS4_13SM90_TMA_LOADENS4_14ComposedLayoutINS4_7SwizzleILi3ELi4ELi3EEENS4_18smem_ptr_flag_bitsILi8EEENSP_INS5_IJNSA_ILi8EEESF_EEENS5_IJSF_SB_EEEEEEEvNS4_8identityESY_S18_vS19_EENS_8epilogue10collective6detail29Sm90TmaWarpSpecializedAdapterINS1C_15DefaultEpilogueIaSI_SI_NS1B_6thread17LinearCombinationIaLi1EiiLNS1G_9ScaleType4KindE0ELNS_15FloatRoundStyleE2EaEENS1_15EpilogueDefaultEEEEEvvEEEEvNT_6ParamsE)
        /*0280*/ 	.short	0x0210
        /*0282*/ 	.short	0x0470


	//----- nvinfo : EIATTR_SW_WAR
	.align		4
.L_43:
        /*0284*/ 	.byte	0x04, 0x36
        /*0286*/ 	.short	(.L_45 - .L_44)
.L_44:
        /*0288*/ 	.word	0x00000008
.L_45:


//--------------------- .nv.callgraph             --------------------------
	.section	.nv.callgraph,"",@"SHT_CUDA_CALLGRAPH"
	.align	4
	.sectionentsize	8
	.align		4
        /*0000*/ 	.word	0x00000000
	.align		4
        /*0004*/ 	.word	0xffffffff
	.align		4
        /*0008*/ 	.word	index@(_ZN7cutlass13device_kernelINS_4gemm6kernel13GemmUniversalIN4cute5tupleIJiiiiEEENS1_10collective13CollectiveMmaINS1_34MainloopSm90TmaGmmaWarpSpecializedILi4ENS5_IJNS4_1CILi1EEESB_SB_EEENS1_35KernelTmaWarpSpecializedCooperativeEEENS5_IJNSA_ILi128EEENSA_ILi256EEESF_EEEaNS5_IJlSB_lEEEaSI_NS4_8TiledMMAINS4_8MMA_AtomIJNS4_4SM904GMMA27MMA_64x256x32_S32S8S8_SS_TNEEEENS4_6LayoutINS5_IJNSA_ILi2EEESB_SB_EEENS5_IJSB_NSA_ILi0EEESS_EEEEENS5_IJNS4_10UnderscoreESV_SV_EEEEENS4_13SM90_TMA_LOADENS4_14ComposedLayoutINS4_7SwizzleILi3ELi4ELi3EEENS4_18smem_ptr_flag_bitsILi8EEENSP_INS5_IJNSA_ILi8EEESF_EEENS5_IJSF_SB_EEEEEEEvNS4_8identityESY_S18_vS19_EENS_8epilogue10collective6detail29Sm90TmaWarpSpecializedAdapterINS1C_15DefaultEpilogueIaSI_SI_NS1B_6thread17LinearCombinationIaLi1EiiLNS1G_9ScaleType4KindE0ELNS_15FloatRoundStyleE2EaEENS1_15EpilogueDefaultEEEEEvvEEEEvNT_6ParamsE)
	.align		4
        /*000c*/ 	.word	index@(__assertfail)
	.align		4
        /*0010*/ 	.word	0x00000000
	.align		4
        /*0014*/ 	.word	0xfffffffe
	.align		4
        /*0018*/ 	.word	0x00000000
	.align		4
        /*001c*/ 	.word	0xfffffffd
	.align		4
        /*0020*/ 	.word	0x00000000
	.align		4
        /*0024*/ 	.word	0xfffffffc


//--------------------- .nv.constant4             --------------------------
	.section	.nv.constant4,"a",@progbits
	.align	8
	.align		8
.nv.constant4:
        /*0000*/ 	.dword	__assertfail
	.align		8
        /*0008*/ 	.dword	__unnamed_1
	.align		8
        /*0010*/ 	.dword	_ZN40_INTERNAL_1c4f6518_4_k_cu_4757cbc8_230304cuda3std3__45__cpo5beginE
	.align		8
        /*0018*/ 	.dword	_ZN40_INTERNAL_1c4f6518_4_k_cu_4757cbc8_230304cuda3std3__45__cpo3endE
	.align		8
        /*0020*/ 	.dword	_ZN40_INTERNAL_1c4f6518_4_k_cu_4757cbc8_230304cuda3std3__45__cpo6cbeginE
	.align		8
        /*0028*/ 	.dword	_ZN40_INTERNAL_1c4f6518_4_k_cu_4757cbc8_230304cuda3std3__45__cpo4cendE
	.align		8
        /*0030*/ 	.dword	_ZN40_INTERNAL_1c4f6518_4_k_cu_4757cbc8_230304cuda3std3__442_GLOBAL__N__1c4f6518_4_k_cu_4757cbc8_230306ignoreE
	.align		8
        /*0038*/ 	.dword	_ZN40_INTERNAL_1c4f6518_4_k_cu_4757cbc8_230304cuda3std3__419piecewise_constructE
	.align		8
        /*0040*/ 	.dword	_ZN40_INTERNAL_1c4f6518_4_k_cu_4757cbc8_230304cuda3std3__48in_placeE
	.align		8
        /*0048*/ 	.dword	_ZN40_INTERNAL_1c4f6518_4_k_cu_4757cbc8_230304cuda3std6ranges3__45__cpo4swapE
	.align		8
        /*0050*/ 	.dword	_ZN40_INTERNAL_1c4f6518_4_k_cu_4757cbc8_230304cuda3std6ranges3__45__cpo9iter_moveE
	.align		8
        /*0058*/ 	.dword	_ZN40_INTERNAL_1c4f6518_4_k_cu_4757cbc8_230304cute7productE
	.align		8
        /*0060*/ 	.dword	_ZN40_INTERNAL_1c4f6518_4_k_cu_4757cbc8_230304cute1_E
	.align		8
        /*0068*/ 	.dword	$str$22
	.align		8
        /*0070*/ 	.dword	$str$23


//--------------------- .text._ZN7cutlass13device_kernelINS_4gemm6kernel13GemmUniversalIN4cute5tupleIJiiiiEEENS1_10collective13CollectiveMmaINS1_34MainloopSm90TmaGmmaWarpSpecializedILi4ENS5_IJNS4_1CILi1EEESB_SB_EEENS1_35KernelTmaWarpSpecializedCooperativeEEENS5_IJNSA_ILi128EEENSA_ILi256EEESF_EEEaNS5_IJlSB_lEEEaSI_NS4_8TiledMMAINS4_8MMA_AtomIJNS4_4SM904GMMA27MMA_64x256x32_S32S8S8_SS_TNEEEENS4_6LayoutINS5_IJNSA_ILi2EEESB_SB_EEENS5_IJSB_NSA_ILi0EEESS_EEEEENS5_IJNS4_10UnderscoreESV_SV_EEEEENS4_13SM90_TMA_LOADENS4_14ComposedLayoutINS4_7SwizzleILi3ELi4ELi3EEENS4_18smem_ptr_flag_bitsILi8EEENSP_INS5_IJNSA_ILi8EEESF_EEENS5_IJSF_SB_EEEEEEEvNS4_8identityESY_S18_vS19_EENS_8epilogue10collective6detail29Sm90TmaWarpSpecializedAdapterINS1C_15DefaultEpilogueIaSI_SI_NS1B_6thread17LinearCombinationIaLi1EiiLNS1G_9ScaleType4KindE0ELNS_15FloatRoundStyleE2EaEENS1_15EpilogueDefaultEEEEEvvEEEEvNT_6ParamsE --------------------------
	.section	.text._ZN7cutlass13device_kernelINS_4gemm6kernel13GemmUniversalIN4cute5tupleIJiiiiEEENS1_10collective13CollectiveMmaINS1_34MainloopSm90TmaGmmaWarpSpecializedILi4ENS5_IJNS4_1CILi1EEESB_SB_EEENS1_35KernelTmaWarpSpecializedCooperativeEEENS5_IJNSA_ILi128EEENSA_ILi256EEESF_EEEaNS5_IJlSB_lEEEaSI_NS4_8TiledMMAINS4_8MMA_AtomIJNS4_4SM904GMMA27MMA_64x256x32_S32S8S8_SS_TNEEEENS4_6LayoutINS5_IJNSA_ILi2EEESB_SB_EEENS5_IJSB_NSA_ILi0EEESS_EEEEENS5_IJNS4_10UnderscoreESV_SV_EEEEENS4_13SM90_TMA_LOADENS4_14ComposedLayoutINS4_7SwizzleILi3ELi4ELi3EEENS4_18smem_ptr_flag_bitsILi8EEENSP_INS5_IJNSA_ILi8EEESF_EEENS5_IJSF_SB_EEEEEEEvNS4_8identityESY_S18_vS19_EENS_8epilogue10collective6detail29Sm90TmaWarpSpecializedAdapterINS1C_15DefaultEpilogueIaSI_SI_NS1B_6thread17LinearCombinationIaLi1EiiLNS1G_9ScaleType4KindE0ELNS_15FloatRoundStyleE2EaEENS1_15EpilogueDefaultEEEEEvvEEEEvNT_6ParamsE,"ax",@progbits
	.align	128
.text._ZN7cutlass13device_kernelINS_4gemm6kernel13GemmUniversalIN4cute5tupleIJiiiiEEENS1_10collective13CollectiveMmaINS1_34MainloopSm90TmaGmmaWarpSpecializedILi4ENS5_IJNS4_1CILi1EEESB_SB_EEENS1_35KernelTmaWarpSpecializedCooperativeEEENS5_IJNSA_ILi128EEENSA_ILi256EEESF_EEEaNS5_IJlSB_lEEEaSI_NS4_8TiledMMAINS4_8MMA_AtomIJNS4_4SM904GMMA27MMA_64x256x32_S32S8S8_SS_TNEEEENS4_6LayoutINS5_IJNSA_ILi2EEESB_SB_EEENS5_IJSB_NSA_ILi0EEESS_EEEEENS5_IJNS4_10UnderscoreESV_SV_EEEEENS4_13SM90_TMA_LOADENS4_14ComposedLayoutINS4_7SwizzleILi3ELi4ELi3EEENS4_18smem_ptr_flag_bitsILi8EEENSP_INS5_IJNSA_ILi8EEESF_EEENS5_IJSF_SB_EEEEEEEvNS4_8identityESY_S18_vS19_EENS_8epilogue10collective6detail29Sm90TmaWarpSpecializedAdapterINS1C_15DefaultEpilogueIaSI_SI_NS1B_6thread17LinearCombinationIaLi1EiiLNS1G_9ScaleType4KindE0ELNS_15FloatRoundStyleE2EaEENS1_15EpilogueDefaultEEEEEvvEEEEvNT_6ParamsE:
        .type           _ZN7cutlass13device_kernelINS_4gemm6kernel13GemmUniversalIN4cute5tupleIJiiiiEEENS1_10collective13CollectiveMmaINS1_34MainloopSm90TmaGmmaWarpSpecializedILi4ENS5_IJNS4_1CILi1EEESB_SB_EEENS1_35KernelTmaWarpSpecializedCooperativeEEENS5_IJNSA_ILi128EEENSA_ILi256EEESF_EEEaNS5_IJlSB_lEEEaSI_NS4_8TiledMMAINS4_8MMA_AtomIJNS4_4SM904GMMA27MMA_64x256x32_S32S8S8_SS_TNEEEENS4_6LayoutINS5_IJNSA_ILi2EEESB_SB_EEENS5_IJSB_NSA_ILi0EEESS_EEEEENS5_IJNS4_10UnderscoreESV_SV_EEEEENS4_13SM90_TMA_LOADENS4_14ComposedLayoutINS4_7SwizzleILi3ELi4ELi3EEENS4_18smem_ptr_flag_bitsILi8EEENSP_INS5_IJNSA_ILi8EEESF_EEENS5_IJSF_SB_EEEEEEEvNS4_8identityESY_S18_vS19_EENS_8epilogue10collective6detail29Sm90TmaWarpSpecializedAdapterINS1C_15DefaultEpilogueIaSI_SI_NS1B_6thread17LinearCombinationIaLi1EiiLNS1G_9ScaleType4KindE0ELNS_15FloatRoundStyleE2EaEENS1_15EpilogueDefaultEEEEEvvEEEEvNT_6ParamsE,@function
        .size           _ZN7cutlass13device_kernelINS_4gemm6kernel13GemmUniversalIN4cute5tupleIJiiiiEEENS1_10collective13CollectiveMmaINS1_34MainloopSm90TmaGmmaWarpSpecializedILi4ENS5_IJNS4_1CILi1EEESB_SB_EEENS1_35KernelTmaWarpSpecializedCooperativeEEENS5_IJNSA_ILi128EEENSA_ILi256EEESF_EEEaNS5_IJlSB_lEEEaSI_NS4_8TiledMMAINS4_8MMA_AtomIJNS4_4SM904GMMA27MMA_64x256x32_S32S8S8_SS_TNEEEENS4_6LayoutINS5_IJNSA_ILi2EEESB_SB_EEENS5_IJSB_NSA_ILi0EEESS_EEEEENS5_IJNS4_10UnderscoreESV_SV_EEEEENS4_13SM90_TMA_LOADENS4_14ComposedLayoutINS4_7SwizzleILi3ELi4ELi3EEENS4_18smem_ptr_flag_bitsILi8EEENSP_INS5_IJNSA_ILi8EEESF_EEENS5_IJSF_SB_EEEEEEEvNS4_8identityESY_S18_vS19_EENS_8epilogue10collective6detail29Sm90TmaWarpSpecializedAdapterINS1C_15DefaultEpilogueIaSI_SI_NS1B_6thread17LinearCombinationIaLi1EiiLNS1G_9ScaleType4KindE0ELNS_15FloatRoundStyleE2EaEENS1_15EpilogueDefaultEEEEEvvEEEEvNT_6ParamsE,(.L_x_326 - _ZN7cutlass13device_kernelINS_4gemm6kernel13GemmUniversalIN4cute5tupleIJiiiiEEENS1_10collective13CollectiveMmaINS1_34MainloopSm90TmaGmmaWarpSpecializedILi4ENS5_IJNS4_1CILi1EEESB_SB_EEENS1_35KernelTmaWarpSpecializedCooperativeEEENS5_IJNSA_ILi128EEENSA_ILi256EEESF_EEEaNS5_IJlSB_lEEEaSI_NS4_8TiledMMAINS4_8MMA_AtomIJNS4_4SM904GMMA27MMA_64x256x32_S32S8S8_SS_TNEEEENS4_6LayoutINS5_IJNSA_ILi2EEESB_SB_EEENS5_IJSB_NSA_ILi0EEESS_EEEEENS5_IJNS4_10UnderscoreESV_SV_EEEEENS4_13SM90_TMA_LOADENS4_14ComposedLayoutINS4_7SwizzleILi3ELi4ELi3EEENS4_18smem_ptr_flag_bitsILi8EEENSP_INS5_IJNSA_ILi8EEESF_EEENS5_IJSF_SB_EEEEEEEvNS4_8identityESY_S18_vS19_EENS_8epilogue10collective6detail29Sm90TmaWarpSpecializedAdapterINS1C_15DefaultEpilogueIaSI_SI_NS1B_6thread17LinearCombinationIaLi1EiiLNS1G_9ScaleType4KindE0ELNS_15FloatRoundStyleE2EaEENS1_15EpilogueDefaultEEEEEvvEEEEvNT_6ParamsE)
        .other          _ZN7cutlass13device_kernelINS_4gemm6kernel13GemmUniversalIN4cute5tupleIJiiiiEEENS1_10collective13CollectiveMmaINS1_34MainloopSm90TmaGmmaWarpSpecializedILi4ENS5_IJNS4_1CILi1EEESB_SB_EEENS1_35KernelTmaWarpSpecializedCooperativeEEENS5_IJNSA_ILi128EEENSA_ILi256EEESF_EEEaNS5_IJlSB_lEEEaSI_NS4_8TiledMMAINS4_8MMA_AtomIJNS4_4SM904GMMA27MMA_64x256x32_S32S8S8_SS_TNEEEENS4_6LayoutINS5_IJNSA_ILi2EEESB_SB_EEENS5_IJSB_NSA_ILi0EEESS_EEEEENS5_IJNS4_10UnderscoreESV_SV_EEEEENS4_13SM90_TMA_LOADENS4_14ComposedLayoutINS4_7SwizzleILi3ELi4ELi3EEENS4_18smem_ptr_flag_bitsILi8EEENSP_INS5_IJNSA_ILi8EEESF_EEENS5_IJSF_SB_EEEEEEEvNS4_8identityESY_S18_vS19_EENS_8epilogue10collective6detail29Sm90TmaWarpSpecializedAdapterINS1C_15DefaultEpilogueIaSI_SI_NS1B_6thread17LinearCombinationIaLi1EiiLNS1G_9ScaleType4KindE0ELNS_15FloatRoundStyleE2EaEENS1_15EpilogueDefaultEEEEEvvEEEEvNT_6ParamsE,@"STO_CUDA_ENTRY STV_DEFAULT"
_ZN7cutlass13device_kernelINS_4gemm6kernel13GemmUniversalIN4cute5tupleIJiiiiEEENS1_10collective13CollectiveMmaINS1_34MainloopSm90TmaGmmaWarpSpecializedILi4ENS5_IJNS4_1CILi1EEESB_SB_EEENS1_35KernelTmaWarpSpecializedCooperativeEEENS5_IJNSA_ILi128EEENSA_ILi256EEESF_EEEaNS5_IJlSB_lEEEaSI_NS4_8TiledMMAINS4_8MMA_AtomIJNS4_4SM904GMMA27MMA_64x256x32_S32S8S8_SS_TNEEEENS4_6LayoutINS5_IJNSA_ILi2EEESB_SB_EEENS5_IJSB_NSA_ILi0EEESS_EEEEENS5_IJNS4_10UnderscoreESV_SV_EEEEENS4_13SM90_TMA_LOADENS4_14ComposedLayoutINS4_7SwizzleILi3ELi4ELi3EEENS4_18smem_ptr_flag_bitsILi8EEENSP_INS5_IJNSA_ILi8EEESF_EEENS5_IJSF_SB_EEEEEEEvNS4_8identityESY_S18_vS19_EENS_8epilogue10collective6detail29Sm90TmaWarpSpecializedAdapterINS1C_15DefaultEpilogueIaSI_SI_NS1B_6thread17LinearCombinationIaLi1EiiLNS1G_9ScaleType4KindE0ELNS_15FloatRoundStyleE2EaEENS1_15EpilogueDefaultEEEEEvvEEEEvNT_6ParamsE:
[----:B------:R-:W0:Y:S01]  /*0000*/  LDC R1, c[0x0][0x28] ;  /* 0x00000a00ff017b82 */ /* 0x000e220000000800 */
[----:B------:R-:W1:Y:S01]  /*0010*/  S2R R18, SR_TID.X ;  /* 0x0000000000127919 */ /* 0x000e620000002100 */
[----:B------:R-:W-:Y:S01]  /*0020*/  ELECT P0, URZ, PT ;  /* 0x00000000003f782f */ /* 0x000fe20003800000 */
[----:B------:R-:W-:Y:S01]  /*0030*/  BSSY B0, `(.L_x_0) ;  /* 0x000000f000007945 */ /* 0x000fe20003800000 */
[--C-:B-1----:R-:W-:Y:S02]  /*0040*/  SHF.R.U32.HI R0, RZ, 0x5, R18.reuse ;  /* 0x00000005ff007819 */ /* 0x102fe40000011612 */
[----:B------:R-:W-:-:S03]  /*0050*/  SHF.R.U32.HI R2, RZ, 0x7, R18 ;  /* 0x00000007ff027819 */ /* 0x000fc60000011612 */
[----:B------:R-:W1:Y:S04]  /*0060*/  SHFL.IDX PT, R5, R0, RZ, 0x1f ;  /* 0x00001fff00057589 */ /* 0x000e6800000e0000 */
[----:B------:R2:W3:Y:S01]  /*0070*/  SHFL.IDX PT, R8, R2, RZ, 0x1f ;  /* 0x00001fff02087589 */ /* 0x0004e200000e0000 */
[----:B-1----:R-:W-:-:S13]  /*0080*/  ISETP.NE.OR P0, PT, R5, RZ, !P0 ;  /* 0x000000ff0500720c */ /* 0x002fda0004705670 */
[----:B0-23--:R-:W-:Y:S05]  /*0090*/  @P0 BRA `(.L_x_1) ;  /* 0x0000000000200947 */ /* 0x00dfea0003800000 */
[----:B------:R-:W-:Y:S02]  /*00a0*/  ULDC.64 UR4, c[0x0][0x198] ;  /* 0x0000660000047ab9 */ /* 0x000fe40000000a00 */
[----:B------:R-:W-:Y:S02]  /*00b0*/  UIADD3 UR6, UP0, UR4, 0xf0, URZ ;  /* 0x000000f004067890 */ /* 0x000fe4000ff1e03f */
[----:B------:R-:W-:Y:S02]  /*00c0*/  UIADD3 UR4, UP1, UR4, 0x1f0, URZ ;  /* 0x000001f004047890 */ /* 0x000fe4000ff3e03f */
[----:B------:R-:W-:Y:S02]  /*00d0*/  UIADD3.X UR7, URZ, UR5, URZ, UP0, !UPT ;  /* 0x000000053f077290 */ /* 0x000fe400087fe43f */
[----:B------:R-:W-:-:S07]  /*00e0*/  UIADD3.X UR5, URZ, UR5, URZ, UP1, !UPT ;  /* 0x000000053f057290 */ /* 0x000fce0008ffe43f */
[----:B------:R0:W-:Y:S02]  /*00f0*/  UTMACCTL.PF [UR6] ;  /* 0x00000000060079b9 */ /* 0x0001e40008040000 */
[----:B------:R0:W-:Y:S02]  /*0100*/  UTMACCTL.PF [UR4] ;  /* 0x00000000040079b9 */ /* 0x0001e40008040000 */
[----:B0-----:R-:W-:Y:S01]  /*0110*/  NOP ;  /* 0x0000000000007918 */ /* 0x001fe20000000000 */
.L_x_1:
[----:B------:R-:W-:Y:S05]  /*0120*/  BSYNC B0 ;  /* 0x0000000000007941 */ /* 0x000fea0003800000 */
.L_x_0:
[----:B------:R-:W0:Y:S02]  /*0130*/  SHFL.IDX PT, R2, R0, RZ, 0x1f ;  /* 0x00001fff00027589 */ /* 0x000e2400000e0000 */
[----:B0-----:R-:W-:-:S13]  /*0140*/  ISETP.NE.AND P0, PT, R2, RZ, PT ;  /* 0x000000ff0200720c */ /* 0x001fda0003f05270 */
[----:B------:R-:W-:Y:S05]  /*0150*/  @P0 BRA `(.L_x_2) ;  /* 0x0000000000580947 */ /* 0x000fea0003800000 */
[----:B------:R-:W0:Y:S01]  /*0160*/  S2UR UR8, SR_CgaCtaId ;  /* 0x00000000000879c3 */ /* 0x000e220000008800 */
[----:B------:R-:W-:Y:S01]  /*0170*/  UMOV UR4, 0x400 ;  /* 0x0000040000047882 */ /* 0x000fe20000000000 */
[----:B------:R-:W-:Y:S01]  /*0180*/  UMOV UR5, 0x1 ;  /* 0x0000000100057882 */ /* 0x000fe20000000000 */
[----:B------:R-:W-:Y:S01]  /*0190*/  UMOV UR6, 0x100 ;  /* 0x0000010000067882 */ /* 0x000fe20000000000 */
[----:B------:R-:W-:Y:S01]  /*01a0*/  ELECT P0, URZ, PT ;  /* 0x00000000003f782f */ /* 0x000fe20003800000 */
[----:B------:R-:W-:-:S04]  /*01b0*/  UIADD3 UR6, -UR6, 0x100000, URZ ;  /* 0x0010000006067890 */ /* 0x000fc8000fffe13f */
[----:B------:R-:W-:Y:S02]  /*01c0*/  USHF.L.U32 UR7, UR6, 0xb, URZ ;  /* 0x0000000b06077899 */ /* 0x000fe4000800063f */
[----:B------:R-:W-:Y:S02]  /*01d0*/  USHF.L.U32 UR6, UR6, 0x1, URZ ;  /* 0x0000000106067899 */ /* 0x000fe4000800063f */
[----:B0-----:R-:W-:Y:S02]  /*01e0*/  ULEA UR8, UR8, UR4, 0x18 ;  /* 0x0000000408087291 */ /* 0x001fe4000f8ec03f */
[----:B------:R-:W-:-:S04]  /*01f0*/  UIADD3 UR4, -UR5, 0x100000, URZ ;  /* 0x0010000005047890 */ /* 0x000fc8000fffe13f */
[----:B------:R-:W-:Y:S02]  /*0200*/  USHF.L.U32 UR5, UR4, 0xb, URZ ;  /* 0x0000000b04057899 */ /* 0x000fe4000800063f */
[----:B------:R-:W-:Y:S01]  /*0210*/  USHF.L.U32 UR4, UR4, 0x1, URZ ;  /* 0x0000000104047899 */ /* 0x000fe2000800063f */
[----:B------:R-:W0:Y:S11]  /*0220*/  FENCE.VIEW.ASYNC.S ;  /* 0x00000000000073c6 */ /* 0x000e360000000000 */
[----:B0-----:R0:W1:Y:S01]  /*0230*/  SYNCS.EXCH.64 URZ, [UR8], UR4 ;  /* 0x00000004083f75b2 */ /* 0x0010620008000100 */
[----:B------:R0:W2:Y:S01]  /*0240*/  SYNCS.EXCH.64 URZ, [UR8+0x20], UR6 ;  /* 0x00002006083f75b2 */ /* 0x0000a20008000100 */
[----:B------:R0:W3:Y:S01]  /*0250*/  SYNCS.EXCH.64 URZ, [UR8+0x8], UR4 ;  /* 0x00000804083f75b2 */ /* 0x0000e20008000100 */
[----:B------:R0:W4:Y:S01]  /*0260*/  SYNCS.EXCH.64 URZ, [UR8+0x28], UR6 ;  /* 0x00002806083f75b2 */ /* 0x0001220008000100 */
[----:B------:R0:W0:Y:S01]  /*0270*/  SYNCS.EXCH.64 URZ, [UR8+0x10], UR4 ;  /* 0x00001004083f75b2 */ /* 0x0000220008000100 */
[----:B------:R0:W0:Y:S01]  /*0280*/  SYNCS.EXCH.64 URZ, [UR8+0x30], UR6 ;  /* 0x00003006083f75b2 */ /* 0x0000220008000100 */
[----:B------:R0:W0:Y:S01]  /*0290*/  SYNCS.EXCH.64 URZ, [UR8+0x18], UR4 ;  /* 0x00001804083f75b2 */ /* 0x0000220008000100 */
[----:B------:R0:W0:Y:S01]  /*02a0*/  SYNCS.EXCH.64 URZ, [UR8+0x38], UR6 ;  /* 0x00003806083f75b2 */ /* 0x0000220008000100 */
[----:B------:R-:W-:Y:S01]  /*02b0*/  NOP ;  /* 0x0000000000007918 */ /* 0x000fe20000000000 */
.L_x_2:
[----:B------:R-:W5:Y:S01]  /*02c0*/  SHFL.IDX PT, R0, R0, RZ, 0x1f ;  /* 0x00001fff00007589 */ /* 0x000f6200000e0000 */
[----:B------:R-:W-:Y:S01]  /*02d0*/  ELECT P0, URZ, PT ;  /* 0x00000000003f782f */ /* 0x000fe20003800000 */
[----:B------:R-:W1:Y:S01]  /*02e0*/  LDC R2, c[0x0][0x65c] ;  /* 0x00019700ff027b82 */ /* 0x000e620000000800 */
[----:B------:R-:W-:Y:S01]  /*02f0*/  SHF.R.S32.HI R6, RZ, 0x1f, R5 ;  /* 0x0000001fff067819 */ /* 0x000fe20000011405 */
[----:B------:R-:W2:Y:S01]  /*0300*/  S2R R3, SR_CTAID.Y ;  /* 0x0000000000037919 */ /* 0x000ea20000002600 */
[----:B0-----:R-:W-:Y:S01]  /*0310*/  UMOV UR4, 0x20 ;  /* 0x0000002000047882 */ /* 0x001fe20000000000 */
[----:B------:R-:W-:Y:S01]  /*0320*/  ISETP.NE.AND P2, PT, R8, RZ, PT ;  /* 0x000000ff0800720c */ /* 0x000fe20003f45270 */
[----:B------:R-:W-:Y:S01]  /*0330*/  NOP ;  /* 0x0000000000007918 */ /* 0x000fe20000000000 */
[----:B------:R-:W0:Y:S01]  /*0340*/  S2R R4, SR_CTAID.X ;  /* 0x0000000000047919 */ /* 0x000e220000002500 */
[----:B------:R-:W-:Y:S01]  /*0350*/  LEA.HI R6, R6, R5, RZ, 0x2 ;  /* 0x0000000506067211 */ /* 0x000fe200078f10ff */
[----:B------:R-:W-:Y:S01]  /*0360*/  NOP ;  /* 0x0000000000007918 */ /* 0x000fe20000000000 */
[----:B-----5:R-:W-:-:S02]  /*0370*/  ISETP.NE.OR P0, PT, R0, RZ, !P0 ;  /* 0x000000ff0000720c */ /* 0x020fc40004705670 */
[----:B-1----:R-:W-:-:S04]  /*0380*/  ISETP.NE.AND P3, PT, R2, 0x1, PT ;  /* 0x000000010200780c */ /* 0x002fc80003f65270 */
[----:B------:R-:W-:Y:S02]  /*0390*/  P2R R0, PR, RZ, 0x8 ;  /* 0x00000008ff007803 */ /* 0x000fe40000000000 */
[----:B------:R-:W-:-:S05]  /*03a0*/  LOP3.LUT R0, R6, 0xfffffffc, RZ, 0xc0, !PT ;  /* 0xfffffffc06007812 */ /* 0x000fca00078ec0ff */
[----:B------:R-:W-:Y:S01]  /*03b0*/  VOTEU.ALL UP0, P0 ;  /* 0x00000000003f7886 */ /* 0x000fe20000000000 */
[----:B------:R-:W-:Y:S01]  /*03c0*/  IMAD.IADD R0, R5, 0x1, -R0 ;  /* 0x0000000105007824 */ /* 0x000fe200078e0a00 */
[----:B------:R-:W0:Y:S01]  /*03d0*/  @P3 LDC R17, c[0x0][0x10] ;  /* 0x00000400ff113b82 */ /* 0x000e220000000800 */
[----:B------:R-:W-:Y:S01]  /*03e0*/  VOTEU.ALL UP1, P0 ;  /* 0x00000000003f7886 */ /* 0x000fe20000020000 */
[----:B--2---:R-:W-:Y:S01]  /*03f0*/  @P3 IMAD.MOV.U32 R6, RZ, RZ, R3 ;  /* 0x000000ffff063224 */ /* 0x004fe200078e0003 */
[----:B------:R-:W-:Y:S01]  /*0400*/  @!UP0 UMOV UR6, 0x400 ;  /* 0x0000040000068882 */ /* 0x000fe20000000000 */
[----:B------:R-:W-:-:S04]  /*0410*/  @!UP0 UIADD3 UR4, -UR4, 0x100000, URZ ;  /* 0x0010000004048890 */ /* 0x000fc8000fffe13f */
[----:B------:R-:W-:Y:S02]  /*0420*/  @!UP0 USHF.L.U32 UR5, UR4, 0xb, URZ ;  /* 0x0000000b04058899 */ /* 0x000fe4000800063f */
[----:B------:R-:W-:Y:S01]  /*0430*/  @!UP0 USHF.L.U32 UR4, UR4, 0x1, URZ ;  /* 0x0000000104048899 */ /* 0x000fe2000800063f */
[----:B------:R-:W-:Y:S02]  /*0440*/  @P3 IMAD.MOV.U32 R7, RZ, RZ, RZ ;  /* 0x000000ffff073224 */ /* 0x000fe400078e00ff */
[----:B------:R-:W-:Y:S01]  /*0450*/  IMAD.MOV.U32 R5, RZ, RZ, RZ ;  /* 0x000000ffff057224 */ /* 0x000fe200078e00ff */
[----:B------:R-:W1:Y:S01]  /*0460*/  @!UP0 S2UR UR7, SR_CgaCtaId ;  /* 0x00000000000789c3 */ /* 0x000e620000008800 */
[----:B------:R-:W-:-:S07]  /*0470*/  @P3 IMAD.MOV.U32 R11, RZ, RZ, RZ ;  /* 0x000000ffff0b3224 */ /* 0x000fce00078e00ff */
[----:B------:R-:W2:Y:S01]  /*0480*/  @!P3 LDC R9, c[0x0][0xc] ;  /* 0x00000300ff09bb82 */ /* 0x000ea20000000800 */
[----:B0-----:R-:W-:-:S04]  /*0490*/  @P3 IMAD.WIDE.U32 R16, R4, R17, R6 ;  /* 0x0000001104103225 */ /* 0x001fc800078e0006 */
[----:B------:R-:W-:Y:S01]  /*04a0*/  @P3 IMAD.IADD R17, R17, 0x1, R11 ;  /* 0x0000000111113824 */ /* 0x000fe200078e020b */
[----:B-1----:R-:W-:Y:S01]  /*04b0*/  @!UP0 ULEA UR6, UR7, UR6, 0x18 ;  /* 0x0000000607068291 */ /* 0x002fe2000f8ec03f */
[----:B------:R-:W-:Y:S01]  /*04c0*/  VOTEU.ALL UP0, P0 ;  /* 0x00000000003f7886 */ /* 0x000fe20000000000 */
[----:B------:R-:W-:-:S04]  /*04d0*/  ISETP.NE.AND P0, PT, R0, 0x3, PT ;  /* 0x000000030000780c */ /* 0x000fc80003f05270 */
[----:B------:R-:W-:Y:S01]  /*04e0*/  ISETP.EQ.OR P0, PT, R0, RZ, !P0 ;  /* 0x000000ff0000720c */ /* 0x000fe20004702670 */
[----:B--2---:R-:W-:-:S03]  /*04f0*/  @!P3 IMAD.WIDE.U32 R6, R9, R3, R4 ;  /* 0x000000030906b225 */ /* 0x004fc600078e0004 */
[C---:B------:R-:W-:Y:S01]  /*0500*/  ISETP.EQ.AND P0, PT, R8.reuse, RZ, P0 ;  /* 0x000000ff0800720c */ /* 0x040fe20000702270 */
[----:B------:R-:W-:Y:S01]  /*0510*/  VIADD R8, R8, 0xffffffff ;  /* 0xffffffff08087836 */ /* 0x000fe20000000000 */
[----:B------:R-:W0:Y:S02]  /*0520*/  FENCE.VIEW.ASYNC.S ;  /* 0x00000000000073c6 */ /* 0x000e240000000000 */
[----:B0-----:R0:W3:Y:S01]  /*0530*/  @!UP0 SYNCS.EXCH.64 URZ, [UR6+0x50], UR4 ;  /* 0x00005004063f85b2 */ /* 0x0010e20008000100 */
[----:B------:R-:W-:Y:S01]  /*0540*/  @!P3 IMAD.MOV.U32 R16, RZ, RZ, R6 ;  /* 0x000000ffff10b224 */ /* 0x000fe200078e0006 */
[----:B------:R-:W-:Y:S01]  /*0550*/  SEL R19, RZ, 0x1, !P0 ;  /* 0x00000001ff137807 */ /* 0x000fe20004000000 */
[----:B------:R-:W-:Y:S01]  /*0560*/  @!P3 IMAD.MOV.U32 R17, RZ, RZ, R7 ;  /* 0x000000ffff11b224 */ /* 0x000fe200078e0007 */
[----:B------:R-:W-:-:S04]  /*0570*/  ISETP.GE.U32.AND P1, PT, R8, 0x2, PT ;  /* 0x000000020800780c */ /* 0x000fc80003f26070 */
[----:B------:R-:W-:Y:S01]  /*0580*/  SEL R19, R19, 0x2, P1 ;  /* 0x0000000213137807 */ /* 0x000fe20000800000 */
[----:B------:R0:W3:Y:S01]  /*0590*/  @!UP1 SYNCS.EXCH.64 URZ, [UR6+0x58], UR4 ;  /* 0x00005804063f95b2 */ /* 0x0000e20008000100 */
[----:B------:R-:W-:Y:S01]  /*05a0*/  NOP ;  /* 0x0000000000007918 */ /* 0x000fe20000000000 */
[----:B---34-:R-:W-:Y:S06]  /*05b0*/  BAR.SYNC.DEFER_BLOCKING 0x0 ;  /* 0x0000000000007b1d */ /* 0x018fec0000010000 */
[----:B------:R-:W-:Y:S05]  /*05c0*/  @!P2 BRA `(.L_x_3) ;  /* 0x000000800030a947 */ /* 0x000fea0003800000 */
[----:B------:R-:W-:-:S13]  /*05d0*/  ISETP.GT.U32.AND P0, PT, R8, 0x1, PT ;  /* 0x000000010800780c */ /* 0x000fda0003f04070 */
[----:B0-----:R-:W-:Y:S05]  /*05e0*/  @P0 EXIT ;  /* 0x000000000000094d */ /* 0x001fea0003800000 */
[----:B------:R-:W-:Y:S01]  /*05f0*/  ULDC.64 UR4, c[0x0][0x650] ;  /* 0x0001940000047ab9 */ /* 0x000fe20000000a00 */
[----:B------:R-:W-:Y:S01]  /*0600*/  PRMT R0, RZ, 0x7610, R0 ;  /* 0x00007610ff007816 */ /* 0x000fe20000000000 */
[----:B------:R-:W-:Y:S01]  /*0610*/  IMAD.MOV.U32 R152, RZ, RZ, -0x1 ;  /* 0xffffffffff987424 */ /* 0x000fe200078e00ff */
[----:B------:R-:W-:Y:S01]  /*0620*/  ISETP.GE.U32.AND P0, PT, R16, UR4, PT ;  /* 0x0000000410007c0c */ /* 0x000fe2000bf06070 */
[----:B------:R-:W-:Y:S02]  /*0630*/  IMAD.MOV.U32 R23, RZ, RZ, -0x1 ;  /* 0xffffffffff177424 */ /* 0x000fe400078e00ff */
[----:B------:R-:W-:Y:S01]  /*0640*/  IMAD.MOV.U32 R22, RZ, RZ, -0x1 ;  /* 0xffffffffff167424 */ /* 0x000fe200078e00ff */
[----:B------:R-:W-:-:S13]  /*0650*/  ISETP.GE.U32.AND.EX P0, PT, R17, UR5, PT, P0 ;  /* 0x0000000511007c0c */ /* 0x000fda000bf06100 */
[----:B------:R-:W-:Y:S05]  /*0660*/  @P0 BRA `(.L_x_4) ;  /* 0x0000000400580947 */ /* 0x000fea0003800000 */
[----:B------:R-:W0:Y:S01]  /*0670*/  LDC.64 R14, c[0x0][0x628] ;  /* 0x00018a00ff0e7b82 */ /* 0x000e220000000a00 */
[----:B------:R-:W-:Y:S02]  /*0680*/  IMAD.MOV.U32 R6, RZ, RZ, R16 ;  /* 0x000000ffff067224 */ /* 0x000fe400078e0010 */
[----:B------:R-:W-:-:S05]  /*0690*/  IMAD.MOV.U32 R7, RZ, RZ, R17 ;  /* 0x000000ffff077224 */ /* 0x000fca00078e0011 */
[----:B------:R-:W1:Y:S08]  /*06a0*/  LDC R0, c[0x0][0x630] ;  /* 0x00018c00ff007b82 */ /* 0x000e700000000800 */
[----:B------:R-:W2:Y:S01]  /*06b0*/  LDC.64 R20, c[0x0][0x620] ;  /* 0x00018800ff147b82 */ /* 0x000ea20000000a00 */
[----:B0-----:R-:W-:-:S04]  /*06c0*/  ISETP.NE.U32.AND P0, PT, R14, RZ, PT ;  /* 0x000000ff0e00720c */ /* 0x001fc80003f05070 */
[----:B------:R-:W-:-:S13]  /*06d0*/  ISETP.NE.AND.EX P0, PT, R15, RZ, PT, P0 ;  /* 0x000000ff0f00720c */ /* 0x000fda0003f05300 */
[----:B-12---:R-:W-:Y:S05]  /*06e0*/  @!P0 BRA `(.L_x_5) ;  /* 0x0000000000288947 */ /* 0x006fea0003800000 */
[----:B------:R-:W0:Y:S02]  /*06f0*/  LDC R11, c[0x0][0x634] ;  /* 0x00018d00ff0b7b82 */ /* 0x000e240000000800 */
[----:B0-----:R-:W-:-:S05]  /*0700*/  IADD3 R11, P0, R16, R11, RZ ;  /* 0x0000000b100b7210 */ /* 0x001fca0007f1e0ff */
[----:B------:R-:W-:-:S04]  /*0710*/  IMAD.X R13, RZ, RZ, R17, P0 ;  /* 0x000000ffff0d7224 */ /* 0x000fc800000e0611 */
[----:B------:R-:W-:-:S04]  /*0720*/  IMAD.WIDE.U32 R6, R13, R14, RZ ;  /* 0x0000000e0d067225 */ /* 0x000fc800078e00ff */
[----:B------:R-:W-:-:S04]  /*0730*/  IMAD.WIDE.U32 R8, P0, R11, R15, R6 ;  /* 0x0000000f0b087225 */ /* 0x000fc80007800006 */
[----:B------:R-:W-:-:S04]  /*0740*/  IMAD.WIDE.U32 R6, R11, R14, RZ ;  /* 0x0000000e0b067225 */ /* 0x000fc800078e00ff */
[----:B------:R-:W-:Y:S01]  /*0750*/  IMAD.X R11, RZ, RZ, RZ, P0 ;  /* 0x000000ffff0b7224 */ /* 0x000fe200000e06ff */
[----:B------:R-:W-:Y:S01]  /*0760*/  IADD3 RZ, P0, R7, R8, RZ ;  /* 0x0000000807ff7210 */ /* 0x000fe20007f1e0ff */
[----:B------:R-:W-:-:S04]  /*0770*/  IMAD.MOV.U32 R10, RZ, RZ, R9 ;  /* 0x000000ffff0a7224 */ /* 0x000fc800078e0009 */
[----:B------:R-:W-:-:S08]  /*0780*/  IMAD.WIDE.U32.X R6, R13, R15, R10, P0 ;  /* 0x0000000f0d067225 */ /* 0x000fd000000e040a */
.L_x_5:
[-CC-:B------:R-:W-:Y:S01]  /*0790*/  SHF.R.U64 R25, R6, R0.reuse, R7.reuse ;  /* 0x0000000006197219 */ /* 0x180fe20000001207 */
[----:B------:R-:W0:Y:S01]  /*07a0*/  LDC R10, c[0x0][0x618] ;  /* 0x00018600ff0a7b82 */ /* 0x000e220000000800 */
[----:B------:R-:W-:Y:S01]  /*07b0*/  SHF.R.U32.HI R5, RZ, R0, R7 ;  /* 0x00000000ff057219 */ /* 0x000fe20000011607 */
[----:B------:R-:W-:Y:S01]  /*07c0*/  ULDC UR4, c[0x0][0x150] ;  /* 0x0000540000047ab9 */ /* 0x000fe20000000800 */
[----:B------:R-:W-:Y:S02]  /*07d0*/  IADD3 R9, P0, RZ, -R25, RZ ;  /* 0x80000019ff097210 */ /* 0x000fe40007f1e0ff */
[----:B------:R-:W-:-:S03]  /*07e0*/  I2FP.F32.U32 R0, R4 ;  /* 0x0000000400007245 */ /* 0x000fc60000201000 */
[----:B------:R-:W1:Y:S01]  /*07f0*/  LDC.64 R26, c[0x0][0x640] ;  /* 0x00019000ff1a7b82 */ /* 0x000e620000000a00 */
[----:B------:R-:W-:Y:S02]  /*0800*/  IMAD.X R11, RZ, RZ, ~R5, P0 ;  /* 0x000000ffff0b7224 */ /* 0x000fe400000e0e05 */
[----:B------:R-:W-:Y:S01]  /*0810*/  FMUL R0, R0, UR4 ;  /* 0x0000000400007c20 */ /* 0x000fe20008400000 */
[----:B------:R-:W-:Y:S01]  /*0820*/  IMAD.WIDE.U32 R6, R9, R20, R16 ;  /* 0x0000001409067225 */ /* 0x000fe200078e0010 */
[----:B------:R-:W-:-:S03]  /*0830*/  ULDC UR4, c[0x0][0x154] ;  /* 0x0000550000047ab9 */ /* 0x000fc60000000800 */
[----:B------:R-:W-:Y:S01]  /*0840*/  IMAD R8, R11, R20, RZ ;  /* 0x000000140b087224 */ /* 0x000fe200078e02ff */
[----:B------:R-:W2:Y:S01]  /*0850*/  LDC R5, c[0x0][0x144] ;  /* 0x00005100ff057b82 */ /* 0x000ea20000000800 */
[----:B------:R-:W3:Y:S02]  /*0860*/  F2I.U32.TRUNC.NTZ R0, R0 ;  /* 0x0000000000007305 */ /* 0x000ee4000020f000 */
[----:B------:R-:W-:-:S04]  /*0870*/  IMAD R9, R9, R21, R8 ;  /* 0x0000001509097224 */ /* 0x000fc800078e0208 */
[----:B------:R-:W-:Y:S01]  /*0880*/  IMAD.IADD R7, R7, 0x1, R9 ;  /* 0x0000000107077824 */ /* 0x000fe200078e0209 */
[----:B------:R-:W4:Y:S01]  /*0890*/  LDC R12, c[0x0][0x608] ;  /* 0x00018200ff0c7b82 */ /* 0x000f220000000800 */
[----:B------:R-:W-:-:S03]  /*08a0*/  IMAD.MOV.U32 R9, RZ, RZ, -0x1 ;  /* 0xffffffffff097424 */ /* 0x000fc600078e00ff */
[-CC-:B0-----:R-:W-:Y:S02]  /*08b0*/  SHF.R.U64 R20, R6, R10.reuse, R7.reuse ;  /* 0x0000000a06147219 */ /* 0x181fe40000001207 */
[----:B------:R-:W-:Y:S02]  /*08c0*/  I2FP.F32.U32 R6, R3 ;  /* 0x0000000300067245 */ /* 0x000fe40000201000 */
[----:B------:R-:W0:Y:S01]  /*08d0*/  LDC R24, c[0x0][0x658] ;  /* 0x00019600ff187b82 */ /* 0x000e220000000800 */
[----:B-1----:R-:W-:Y:S01]  /*08e0*/  ISETP.NE.U32.AND P0, PT, R26, RZ, PT ;  /* 0x000000ff1a00720c */ /* 0x002fe20003f05070 */
[----:B---3--:R-:W-:Y:S01]  /*08f0*/  IMAD.MOV R8, RZ, RZ, -R0 ;  /* 0x000000ffff087224 */ /* 0x008fe200078e0a00 */
[----:B------:R-:W-:Y:S01]  /*0900*/  SHF.R.U32.HI R7, RZ, R10, R7 ;  /* 0x0000000aff077219 */ /* 0x000fe20000011607 */
[----:B------:R-:W-:Y:S01]  /*0910*/  FMUL R6, R6, UR4 ;  /* 0x0000000406067c20 */ /* 0x000fe20008400000 */
[----:B------:R-:W-:-:S03]  /*0920*/  ISETP.NE.AND.EX P0, PT, R27, RZ, PT, P0 ;  /* 0x000000ff1b00720c */ /* 0x000fc60003f05300 */
[----:B------:R-:W1:Y:S01]  /*0930*/  LDC R14, c[0x0][0x148] ;  /* 0x00005200ff0e7b82 */ /* 0x000e620000000800 */
[----:B--2---:R-:W-:-:S07]  /*0940*/  IMAD R0, R5, R8, R4 ;  /* 0x0000000805007224 */ /* 0x004fce00078e0204 */
[----:B------:R-:W2:Y:S01]  /*0950*/  LDC R22, c[0x0][0x600] ;  /* 0x00018000ff167b82 */ /* 0x000ea20000000800 */
[-CC-:B----4-:R-:W-:Y:S02]  /*0960*/  SHF.R.U64 R28, R20, R12.reuse, R7.reuse ;  /* 0x0000000c141c7219 */ /* 0x190fe40000001207 */
[----:B------:R-:W-:Y:S01]  /*0970*/  SHF.R.U32.HI R5, RZ, R12, R7 ;  /* 0x0000000cff057219 */ /* 0x000fe20000011607 */
[----:B------:R-:W-:Y:S01]  /*0980*/  IMAD.MOV.U32 R7, RZ, RZ, 0x1 ;  /* 0x00000001ff077424 */ /* 0x000fe200078e00ff */
[----:B------:R3:W4:Y:S03]  /*0990*/  F2I.U32.TRUNC.NTZ R12, R6 ;  /* 0x00000006000c7305 */ /* 0x000726000020f000 */
[----:B------:R-:W1:Y:S01]  /*09a0*/  LDC R15, c[0x0][0x648] ;  /* 0x00019200ff0f7b82 */ /* 0x000e620000000800 */
[-C--:B0-----:R-:W-:Y:S02]  /*09b0*/  SHF.L.U32 R4, R9, R24.reuse, RZ ;  /* 0x0000001809047219 */ /* 0x081fe400000006ff */
[----:B------:R-:W-:-:S02]  /*09c0*/  SHF.R.U64 R30, R28, R24, R5 ;  /* 0x000000181c1e7219 */ /* 0x000fc40000001205 */
[----:B------:R-:W-:Y:S02]  /*09d0*/  LOP3.LUT R11, RZ, R4, RZ, 0x33, !PT ;  /* 0x00000004ff0b7212 */ /* 0x000fe400078e33ff */
[-C--:B------:R-:W-:Y:S01]  /*09e0*/  SHF.R.U32.HI R5, RZ, R24.reuse, R5 ;  /* 0x00000018ff057219 */ /* 0x080fe20000011605 */
[----:B------:R-:W0:Y:S01]  /*09f0*/  LDC R21, c[0x0][0x638] ;  /* 0x00018e00ff157b82 */ /* 0x000e220000000800 */
[----:B------:R-:W-:Y:S01]  /*0a00*/  SHF.L.U32 R10, R7, R24, RZ ;  /* 0x00000018070a7219 */ /* 0x000fe200000006ff */
[----:B------:R-:W-:-:S06]  /*0a10*/  IMAD.MOV.U32 R4, RZ, RZ, R30 ;  /* 0x000000ffff047224 */ /* 0x000fcc00078e001e */
[----:B------:R-:W0:Y:S01]  /*0a20*/  LDC R152, c[0x0][0x610] ;  /* 0x00018400ff987b82 */ /* 0x000e220000000800 */
[----:B---34-:R-:W-:Y:S05]  /*0a30*/  @!P0 BRA `(.L_x_6) ;  /* 0x0000000000288947 */ /* 0x018fea0003800000 */
[----:B------:R-:W3:Y:S02]  /*0a40*/  LDC R9, c[0x0][0x64c] ;  /* 0x00019300ff097b82 */ /* 0x000ee40000000800 */
[----:B---3--:R-:W-:-:S05]  /*0a50*/  IADD3 R9, P0, R30, R9, RZ ;  /* 0x000000091e097210 */ /* 0x008fca0007f1e0ff */
        /* <DEDUP_REMOVED lines=8> */
.L_x_6:
[----:B-1----:R-:W-:Y:S01]  /*0ae0*/  SHF.R.U64 R4, R4, R15, R5 ;  /* 0x0000000f04047219 */ /* 0x002fe20000001205 */
[----:B--2---:R-:W-:Y:S01]  /*0af0*/  VIADD R5, R22, 0xffffffff ;  /* 0xffffffff16057836 */ /* 0x004fe20000000000 */
[----:B------:R-:W-:Y:S01]  /*0b00*/  LOP3.LUT R11, R28, R11, RZ, 0xc0, !PT ;  /* 0x0000000b1c0b7212 */ /* 0x000fe200078ec0ff */
[----:B------:R-:W-:Y:S02]  /*0b10*/  IMAD.MOV R12, RZ, RZ, -R12 ;  /* 0x000000ffff0c7224 */ /* 0x000fe400078e0a0c */
[----:B------:R-:W-:Y:S01]  /*0b20*/  IMAD.MOV R6, RZ, RZ, -R4 ;  /* 0x000000ffff067224 */ /* 0x000fe200078e0a04 */
[----:B------:R-:W-:Y:S01]  /*0b30*/  LOP3.LUT R5, R20, R5, RZ, 0xc0, !PT ;  /* 0x0000000514057212 */ /* 0x000fe200078ec0ff */
[----:B------:R-:W-:Y:S02]  /*0b40*/  @P3 IMAD R0, R14, R12, R3 ;  /* 0x0000000c0e003224 */ /* 0x000fe400078e0203 */
[----:B------:R-:W-:Y:S02]  /*0b50*/  IMAD R11, R10, R4, R11 ;  /* 0x000000040a0b7224 */ /* 0x000fe400078e020b */
[----:B0-----:R-:W-:-:S02]  /*0b60*/  IMAD R3, R6, R21, R30 ;  /* 0x0000001506037224 */ /* 0x001fc400078e021e */
[----:B------:R-:W-:Y:S02]  /*0b70*/  IMAD R152, R11, R152, R0 ;  /* 0x000000980b987224 */ /* 0x000fe400078e0200 */
[----:B------:R-:W-:Y:S02]  /*0b80*/  IMAD R3, R3, R22, R5 ;  /* 0x0000001603037224 */ /* 0x000fe400078e0205 */
[----:B------:R-:W-:Y:S02]  /*0b90*/  IMAD.MOV.U32 R0, RZ, RZ, 0x1 ;  /* 0x00000001ff007424 */ /* 0x000fe400078e00ff */
[----:B------:R-:W-:Y:S01]  /*0ba0*/  IMAD.MOV.U32 R22, RZ, RZ, R25 ;  /* 0x000000ffff167224 */ /* 0x000fe200078e0019 */
[----:B------:R-:W-:Y:S02]  /*0bb0*/  SEL R23, R3, R152, !P3 ;  /* 0x0000009803177207 */ /* 0x000fe40005800000 */
[----:B------:R-:W-:-:S07]  /*0bc0*/  SEL R152, R152, R3, !P3 ;  /* 0x0000000398987207 */ /* 0x000fce0005800000 */
.L_x_4:
[----:B------:R-:W-:-:S08]  /*0bd0*/  NOP ;  /* 0x0000000000007918 */ /* 0x000fd00000000000 */
[----:B------:R-:W0:Y:S02]  /*0be0*/  USETMAXREG.TRY_ALLOC.CTAPOOL UP0, 0xe8 ;  /* 0x000000e8000079c8 */ /* 0x000e240008000600 */
[----:B0-----:R-:W-:-:S13]  /*0bf0*/  PLOP3.LUT P0, PT, PT, PT, UP0, 0x80, 0x0 ;  /* 0x000000000000781c */ /* 0x001fda0003f0f008 */
[----:B------:R-:W-:Y:S05]  /*0c00*/  @!P0 BRA `(.L_x_4) ;  /* 0xfffffffc00f08947 */ /* 0x000fea000383ffff */
[----:B------:R-:W-:Y:S01]  /*0c10*/  ULDC.64 UR4, c[0x0][0x598] ;  /* 0x0001660000047ab9 */ /* 0x000fe20000000a00 */
[----:B------:R-:W-:Y:S01]  /*0c20*/  ULDC.64 UR36, c[0x0][0x208] ;  /* 0x0000820000247ab9 */ /* 0x000fe20000000a00 */
[----:B------:R-:W-:-:S04]  /*0c30*/  ISETP.NE.U32.AND P0, PT, RZ, UR4, PT ;  /* 0x00000004ff007c0c */ /* 0x000fc8000bf05070 */
[----:B------:R-:W-:-:S13]  /*0c40*/  ISETP.NE.AND.EX P0, PT, RZ, UR5, PT, P0 ;  /* 0x00000005ff007c0c */ /* 0x000fda000bf05300 */
[----:B------:R-:W-:Y:S05]  /*0c50*/  @!P0 BRA `(.L_x_7) ;  /* 0x00000000001c8947 */ /* 0x000fea0003800000 */
[----:B------:R-:W0:Y:S02]  /*0c60*/  LDC.64 R4, c[0x0][0x598] ;  /* 0x00016600ff047b82 */ /* 0x000e240000000a00 */
[----:B0-----:R-:W2:Y:S02]  /*0c70*/  LDG.E.64 R4, desc[UR36][R4.64] ;  /* 0x0000002404047981 */ /* 0x001ea4000c1e1b00 */
[----:B--2---:R-:W-:-:S04]  /*0c80*/  ISETP.NE.U32.AND P0, PT, R4, RZ, PT ;  /* 0x000000ff0400720c */ /* 0x004fc80003f05070 */
[----:B------:R-:W-:-:S13]  /*0c90*/  ISETP.NE.AND.EX P0, PT, R5, RZ, PT, P0 ;  /* 0x000000ff0500720c */ /* 0x000fda0003f05300 */
[----:B------:R-:W-:Y:S05]  /*0ca0*/  @!P0 BRA `(.L_x_7) ;  /* 0x0000000000088947 */ /* 0x000fea0003800000 */
[----:B------:R0:W5:Y:S01]  /*0cb0*/  LD.E R153, desc[UR36][R4.64] ;  /* 0x0000002404997980 */ /* 0x000162000c101900 */
[----:B------:R-:W-:Y:S05]  /*0cc0*/  BRA `(.L_x_8) ;  /* 0x0000000000247947 */ /* 0x000fea0003800000 */
.L_x_7:
[----:B------:R-:W-:Y:S02]  /*0cd0*/  ULDC.64 UR4, c[0x0][0x588] ;  /* 0x0001620000047ab9 */ /* 0x000fe40000000a00 */
[----:B------:R-:W-:-:S04]  /*0ce0*/  ISETP.NE.U32.AND P0, PT, RZ, UR4, PT ;  /* 0x00000004ff007c0c */ /* 0x000fc8000bf05070 */
[----:B------:R-:W-:-:S13]  /*0cf0*/  ISETP.NE.AND.EX P0, PT, RZ, UR5, PT, P0 ;  /* 0x00000005ff007c0c */ /* 0x000fda000bf05300 */
[----:B------:R-:W-:Y:S05]  /*0d00*/  @!P0 BRA `(.L_x_9) ;  /* 0x00000000000c8947 */ /* 0x000fea0003800000 */
[----:B------:R-:W0:Y:S02]  /*0d10*/  LDC.64 R4, c[0x0][0x588] ;  /* 0x00016200ff047b82 */ /* 0x000e240000000a00 */
[----:B0-----:R1:W5:Y:S01]  /*0d20*/  LDG.E R153, desc[UR36][R4.64] ;  /* 0x0000002404997981 */ /* 0x001362000c1e1900 */
[----:B------:R-:W-:Y:S05]  /*0d30*/  BRA `(.L_x_8) ;  /* 0x0000000000087947 */ /* 0x000fea0003800000 */
.L_x_9:
[----:B------:R-:W-:Y:S02]  /*0d40*/  ULDC UR4, c[0x0][0x580] ;  /* 0x0001600000047ab9 */ /* 0x000fe40000000800 */
[----:B------:R-:W-:-:S07]  /*0d50*/  IMAD.U32 R153, RZ, RZ, UR4 ;  /* 0x00000004ff997e24 */ /* 0x000fce000f8e00ff */
.L_x_8:
[----:B------:R-:W-:Y:S02]  /*0d60*/  ULDC.64 UR4, c[0x0][0x5a0] ;  /* 0x0001680000047ab9 */ /* 0x000fe40000000a00 */
[----:B------:R-:W-:-:S04]  /*0d70*/  ISETP.NE.U32.AND P0, PT, RZ, UR4, PT ;  /* 0x00000004ff007c0c */ /* 0x000fc8000bf05070 */
[----:B------:R-:W-:-:S13]  /*0d80*/  ISETP.NE.AND.EX P0, PT, RZ, UR5, PT, P0 ;  /* 0x00000005ff007c0c */ /* 0x000fda000bf05300 */
[----:B------:R-:W-:Y:S05]  /*0d90*/  @!P0 BRA `(.L_x_10) ;  /* 0x00000000001c8947 */ /* 0x000fea0003800000 */
[----:B01----:R-:W0:Y:S02]  /*0da0*/  LDC.64 R4, c[0x0][0x5a0] ;  /* 0x00016800ff047b82 */ /* 0x003e240000000a00 */
[----:B0-----:R-:W2:Y:S02]  /*0db0*/  LDG.E.64 R4, desc[UR36][R4.64] ;  /* 0x0000002404047981 */ /* 0x001ea4000c1e1b00 */
[----:B--2---:R-:W-:-:S04]  /*0dc0*/  ISETP.NE.U32.AND P0, PT, R4, RZ, PT ;  /* 0x000000ff0400720c */ /* 0x004fc80003f05070 */
[----:B------:R-:W-:-:S13]  /*0dd0*/  ISETP.NE.AND.EX P0, PT, R5, RZ, PT, P0 ;  /* 0x000000ff0500720c */ /* 0x000fda0003f05300 */
[----:B------:R-:W-:Y:S05]  /*0de0*/  @!P0 BRA `(.L_x_10) ;  /* 0x0000000000088947 */ /* 0x000fea0003800000 */
[----:B------:R0:W5:Y:S01]  /*0df0*/  LD.E R154, desc[UR36][R4.64] ;  /* 0x00000024049a7980 */ /* 0x000162000c101900 */
[----:B------:R-:W-:Y:S05]  /*0e00*/  BRA `(.L_x_11) ;  /* 0x0000000000247947 */ /* 0x000fea0003800000 */
.L_x_10:
[----:B------:R-:W-:Y:S02]  /*0e10*/  ULDC.64 UR4, c[0x0][0x590] ;  /* 0x0001640000047ab9 */ /* 0x000fe40000000a00 */
[----:B------:R-:W-:-:S04]  /*0e20*/  ISETP.NE.U32.AND P0, PT, RZ, UR4, PT ;  /* 0x00000004ff007c0c */ /* 0x000fc8000bf05070 */
[----:B------:R-:W-:-:S13]  /*0e30*/  ISETP.NE.AND.EX P0, PT, RZ, UR5, PT, P0 ;  /* 0x00000005ff007c0c */ /* 0x000fda000bf05300 */
[----:B------:R-:W-:Y:S05]  /*0e40*/  @!P0 BRA `(.L_x_12) ;  /* 0x00000000000c8947 */ /* 0x000fea0003800000 */
[----:B------:R-:W2:Y:S02]  /*0e50*/  LDC.64 R154, c[0x0][0x590] ;  /* 0x00016400ff9a7b82 */ /* 0x000ea40000000a00 */
[----:B--2---:R2:W5:Y:S01]  /*0e60*/  LDG.E R154, desc[UR36][R154.64] ;  /* 0x000000249a9a7981 */ /* 0x004562000c1e1900 */
[----:B------:R-:W-:Y:S05]  /*0e70*/  BRA `(.L_x_11) ;  /* 0x0000000000087947 */ /* 0x000fea0003800000 */
.L_x_12:
[----:B------:R-:W-:Y:S02]  /*0e80*/  ULDC UR4, c[0x0][0x584] ;  /* 0x0001610000047ab9 */ /* 0x000fe40000000800 */
[----:B------:R-:W-:-:S07]  /*0e90*/  IMAD.U32 R154, RZ, RZ, UR4 ;  /* 0x00000004ff9a7e24 */ /* 0x000fce000f8e00ff */
.L_x_11:
[----:B------:R-:W-:-:S13]  /*0ea0*/  LOP3.LUT P0, RZ, R0, 0xff, RZ, 0xc0, !PT ;  /* 0x000000ff00ff7812 */ /* 0x000fda000780c0ff */
[----:B------:R-:W-:Y:S05]  /*0eb0*/  @!P0 EXIT ;  /* 0x000000000000894d */ /* 0x000fea0003800000 */
[----:B------:R-:W-:Y:S01]  /*0ec0*/  ULDC UR4, c[0x0][0x28c] ;  /* 0x0000a30000047ab9 */ /* 0x000fe20000000800 */
[----:B------:R-:W-:Y:S01]  /*0ed0*/  UMOV UR38, URZ ;  /* 0x0000003f00267c82 */ /* 0x000fe20008000000 */
[----:B------:R-:W-:Y:S01]  /*0ee0*/  UIADD3 UR4, UR4, 0x7f, URZ ;  /* 0x0000007f04047890 */ /* 0x000fe2000fffe03f */
[----:B------:R-:W-:-:S03]  /*0ef0*/  UMOV UR39, URZ ;  /* 0x0000003f00277c82 */ /* 0x000fc60008000000 */
[----:B------:R-:W-:-:S04]  /*0f00*/  USHF.R.S32.HI UR5, URZ, 0x1f, UR4 ;  /* 0x0000001f3f057899 */ /* 0x000fc80008011404 */
[----:B------:R-:W-:-:S04]  /*0f10*/  ULEA.HI UR5, UR5, UR4, URZ, 0x7 ;  /* 0x0000000405057291 */ /* 0x000fc8000f8f383f */
[----:B------:R-:W-:-:S12]  /*0f20*/  USHF.R.S32.HI UR40, URZ, 0x7, UR5 ;  /* 0x000000073f287899 */ /* 0x000fd80008011405 */
.L_x_290:
[----:B------:R-:W-:Y:S01]  /*0f30*/  LOP3.LUT R0, R18, 0x80, RZ, 0xc0, !PT ;  /* 0x0000008012007812 */ /* 0x000fe200078ec0ff */
[----:B---3--:R-:W3:Y:S01]  /*0f40*/  S2UR UR7, SR_CgaCtaId ;  /* 0x00000000000779c3 */ /* 0x008ee20000008800 */
[----:B------:R-:W-:Y:S02]  /*0f50*/  UMOV UR6, 0x400 ;  /* 0x0000040000067882 */ /* 0x000fe40000000000 */
[----:B------:R-:W-:-:S06]  /*0f60*/  SHF.R.U32.HI R0, RZ, 0x7, R0 ;  /* 0x00000007ff007819 */ /* 0x000fcc0000011600 */
[----:B----4-:R-:W4:Y:S01]  /*0f70*/  SHFL.IDX PT, R0, R0, RZ, 0x1f ;  /* 0x00001fff00007589 */ /* 0x010f2200000e0000 */
[----:B---3--:R-:W-:Y:S01]  /*0f80*/  ULEA UR6, UR7, UR6, 0x18 ;  /* 0x0000000607067291 */ /* 0x008fe2000f8ec03f */
[----:B----4-:R-:W-:-:S13]  /*0f90*/  R2UR UR4, R0 ;  /* 0x00000000000472ca */ /* 0x010fda00000e0000 */
[----:B------:R-:W-:-:S04]  /*0fa0*/  ULEA.HI UR5, UR4, UR4, URZ, 0x1 ;  /* 0x0000000404057291 */ /* 0x000fc8000f8f083f */
[----:B------:R-:W-:-:S04]  /*0fb0*/  ULOP3.LUT UR5, UR5, 0x7fffe, URZ, 0xc0, !UPT ;  /* 0x0007fffe05057892 */ /* 0x000fc8000f8ec03f */
[----:B------:R-:W-:-:S03]  /*0fc0*/  UIADD3 UR5, UR4, -UR5, URZ ;  /* 0x8000000504057290 */ /* 0x000fc6000fffe03f */
[----:B------:R-:W-:Y:S01]  /*0fd0*/  ULDC UR4, c[0x0][0x28c] ;  /* 0x0000a30000047ab9 */ /* 0x000fe20000000800 */
[----:B------:R-:W-:Y:S01]  /*0fe0*/  ULEA UR5, UR5, UR6, 0xd ;  /* 0x0000000605057291 */ /* 0x000fe2000f8e683f */
[----:B------:R-:W-:-:S03]  /*0ff0*/  ISETP.LT.AND P0, PT, RZ, UR4, PT ;  /* 0x00000004ff007c0c */ /* 0x000fc6000bf01270 */
[----:B------:R-:W-:-:S04]  /*1000*/  UIADD3 UR5, UR5, 0x100, URZ ;  /* 0x0000010005057890 */ /* 0x000fc8000fffe03f */
[----:B------:R-:W-:-:S04]  /*1010*/  USHF.R.U32.HI UR5, URZ, 0x4, UR5 ;  /* 0x000000043f057899 */ /* 0x000fc80008011605 */
[----:B------:R-:W-:Y:S02]  /*1020*/  ULOP3.LUT UR41, UR5, 0x3fff, URZ, 0xc0, !UPT ;  /* 0x00003fff05297892 */ /* 0x000fe4000f8ec03f */
[----:B------:R-:W-:Y:S10]  /*1030*/  @P0 BRA `(.L_x_13) ;  /* 0x0000000000400947 */ /* 0x000ff40003800000 */
[----:B------:R-:W-:Y:S01]  /*1040*/  MOV R0, 0x0 ;  /* 0x0000000000007802 */ /* 0x000fe20000000f00 */
[----:B------:R-:W-:Y:S01]  /*1050*/  ULDC.64 UR4, c[0x4][0x68] ;  /* 0x01001a0000047ab9 */ /* 0x000fe20000000a00 */
[----:B------:R-:W-:Y:S01]  /*1060*/  ULDC.64 UR6, c[0x4][0x8] ;  /* 0x0100020000067ab9 */ /* 0x000fe20000000a00 */
[----:B01----:R-:W-:Y:S01]  /*1070*/  IMAD.U32 R4, RZ, RZ, UR4 ;  /* 0x00000004ff047e24 */ /* 0x003fe2000f8e00ff */
[----:B------:R0:W1:Y:S01]  /*1080*/  LDC.64 R14, c[0x4][R0] ;  /* 0x01000000000e7b82 */ /* 0x0000620000000a00 */
[----:B------:R-:W-:Y:S01]  /*1090*/  IMAD.U32 R5, RZ, RZ, UR5 ;  /* 0x00000005ff057e24 */ /* 0x000fe2000f8e00ff */
[----:B------:R-:W-:Y:S01]  /*10a0*/  ULDC.64 UR4, c[0x4][0x70] ;  /* 0x01001c0000047ab9 */ /* 0x000fe20000000a00 */
[----:B------:R-:W-:Y:S02]  /*10b0*/  IMAD.U32 R10, RZ, RZ, UR6 ;  /* 0x00000006ff0a7e24 */ /* 0x000fe4000f8e00ff */
[----:B------:R-:W-:Y:S02]  /*10c0*/  IMAD.U32 R6, RZ, RZ, UR4 ;  /* 0x00000004ff067e24 */ /* 0x000fe4000f8e00ff */
[----:B------:R-:W-:-:S02]  /*10d0*/  IMAD.U32 R7, RZ, RZ, UR5 ;  /* 0x00000005ff077e24 */ /* 0x000fc4000f8e00ff */
[----:B------:R-:W-:Y:S02]  /*10e0*/  IMAD.U32 R11, RZ, RZ, UR7 ;  /* 0x00000007ff0b7e24 */ /* 0x000fe4000f8e00ff */
[----:B------:R-:W-:Y:S02]  /*10f0*/  IMAD.MOV.U32 R8, RZ, RZ, 0x1e1 ;  /* 0x000001e1ff087424 */ /* 0x000fe400078e00ff */
[----:B------:R-:W-:Y:S02]  /*1100*/  IMAD.MOV.U32 R12, RZ, RZ, 0x1 ;  /* 0x00000001ff0c7424 */ /* 0x000fe400078e00ff */
[----:B0-----:R-:W-:-:S07]  /*1110*/  IMAD.MOV.U32 R13, RZ, RZ, RZ ;  /* 0x000000ffff0d7224 */ /* 0x001fce00078e00ff */
[----:B------:R-:W-:-:S07]  /*1120*/  LEPC R20, `(.L_x_13) ;  /* 0x000000001014794e */ /* 0x000fce0000000000 */
[----:B-12--5:R-:W-:Y:S05]  /*1130*/  CALL.ABS.NOINC R14 ;  /* 0x000000000e007343 */ /* 0x026fea0003c00000 */
.L_x_13:
[----:B------:R-:W-:-:S04]  /*1140*/  LOP3.LUT R0, R19, 0x1, RZ, 0xfc, !PT ;  /* 0x0000000113007812 */ /* 0x000fc800078efcff */
[----:B------:R-:W-:-:S13]  /*1150*/  ISETP.NE.AND P0, PT, R0, 0x3, PT ;  /* 0x000000030000780c */ /* 0x000fda0003f05270 */
[----:B------:R-:W-:Y:S05]  /*1160*/  @!P0 BRA `(.L_x_14) ;  /* 0x0000000000048947 */ /* 0x000fea0003800000 */
[----:B------:R-:W-:Y:S01]  /*1170*/  BPT.TRAP 0x1 ;  /* 0x000000040000795c */ /* 0x000fe20000300000 */
.L_x_14:
[----:B------:R-:W3:Y:S01]  /*1180*/  S2UR UR5, SR_CgaCtaId ;  /* 0x00000000000579c3 */ /* 0x000ee20000008800 */
[----:B------:R-:W-:Y:S01]  /*1190*/  UMOV UR4, 0x400 ;  /* 0x0000040000047882 */ /* 0x000fe20000000000 */
[----:B------:R-:W-:Y:S02]  /*11a0*/  IMAD.U32 R0, RZ, RZ, UR38 ;  /* 0x00000026ff007e24 */ /* 0x000fe4000f8e00ff */
[----:B------:R-:W-:-:S03]  /*11b0*/  IMAD.U32 R3, RZ, RZ, UR39 ;  /* 0x00000027ff037e24 */ /* 0x000fc6000f8e00ff */
[----:B------:R-:W-:Y:S01]  /*11c0*/  SHF.L.U32 R0, R0, 0x1f, RZ ;  /* 0x0000001f00007819 */ /* 0x000fe200000006ff */
[----:B---3--:R-:W-:-:S06]  /*11d0*/  ULEA UR4, UR5, UR4, 0x18 ;  /* 0x0000000405047291 */ /* 0x008fcc000f8ec03f */
[----:B------:R-:W-:-:S04]  /*11e0*/  IMAD.U32 R6, RZ, RZ, UR4 ;  /* 0x00000004ff067e24 */ /* 0x000fc8000f8e00ff */
[----:B------:R-:W-:-:S04]  /*11f0*/  IMAD R3, R3, 0x8, R6 ;  /* 0x0000000803037824 */ /* 0x000fc800078e0206 */
[----:B------:R3:W4:Y:S01]  /*1200*/  SYNCS.PHASECHK.TRANS64.TRYWAIT P1, [R3+URZ], R0 ;  /* 0x00000000030075a7 */ /* 0x000722000802017f */
[----:B------:R-:W-:Y:S05]  /*1210*/  @!P0 BRA `(.L_x_15) ;  /* 0x0000000000048947 */ /* 0x000fea0003800000 */
[----:B------:R-:W-:Y:S01]  /*1220*/  BPT.TRAP 0x1 ;  /* 0x000000040000795c */ /* 0x000fe20000300000 */
.L_x_15:
[----:B----4-:R-:W-:Y:S05]  /*1230*/  @P1 BRA `(.L_x_16) ;  /* 0x0000000000081947 */ /* 0x010fea0003800000 */
[----:B------:R-:W4:Y:S02]  /*1240*/  SYNCS.PHASECHK.TRANS64.TRYWAIT P1, [R3+URZ], R0 ;  /* 0x00000000030075a7 */ /* 0x000f24000802017f */
[----:B----4-:R-:W-:Y:S05]  /*1250*/  @!P1 BRA `(.L_x_17) ;  /* 0x00000088009c9947 */ /* 0x010fea0003800000 */
.L_x_16:
[----:B------:R-:W-:-:S04]  /*1260*/  UISETP.LT.AND UP0, UPT, UR40, 0x1, UPT ;  /* 0x000000012800788c */ /* 0x000fc8000bf01270 */
[----:B------:R-:W-:-:S06]  /*1270*/  USEL UR4, UR40, 0x1, UP0 ;  /* 0x0000000128047887 */ /* 0x000fcc0008000000 */
[----:B---34-:R-:W-:Y:S01]  /*1280*/  IMAD.U32 R0, RZ, RZ, UR4 ;  /* 0x00000004ff007e24 */ /* 0x018fe2000f8e00ff */
[----:B------:R-:W-:Y:S05]  /*1290*/  WARPSYNC.ALL ;  /* 0x0000000000007948 */ /* 0x000fea0003800000 */
[----:B------:R-:W-:-:S04]  /*12a0*/  IADD3 R0, -R0, UR40, RZ ;  /* 0x0000002800007c10 */ /* 0x000fc8000fffe1ff */
[----:B------:R-:W-:Y:S02]  /*12b0*/  ISETP.GE.AND P1, PT, R0, 0x1, PT ;  /* 0x000000010000780c */ /* 0x000fe40003f26270 */
[----:B------:R-:W-:Y:S01]  /*12c0*/  R2UR UR4, R6 ;  /* 0x00000000060472ca */ /* 0x000fe200000e0000 */
[----:B------:R-:W-:Y:S01]  /*12d0*/  WARPGROUP.ARRIVE ;  /* 0x00000000000079c5 */ /* 0x000fe20000000000 */
[----:B------:R-:W-:Y:S01]  /*12e0*/  UMOV UR9, 0x40000040 ;  /* 0x4000004000097882 */ /* 0x000fe20000000000 */
[----:B------:R-:W-:-:S10]  /*12f0*/  UMOV UR11, 0x40000040 ;  /* 0x40000040000b7882 */ /* 0x000fd40000000000 */
[----:B------:R-:W-:-:S04]  /*1300*/  UIADD3 UR4, UR4, 0x10100, URZ ;  /* 0x0001010004047890 */ /* 0x000fc8000fffe03f */
[----:B------:R-:W-:-:S04]  /*1310*/  USHF.R.U32.HI UR4, URZ, 0x4, UR4 ;  /* 0x000000043f047899 */ /* 0x000fc80008011604 */
[----:B------:R-:W-:Y:S02]  /*1320*/  ULOP3.LUT UR5, UR4, 0x3fff, URZ, 0xc0, !UPT ;  /* 0x00003fff04057892 */ /* 0x000fe4000f8ec03f */
[----:B------:R-:W-:Y:S02]  /*1330*/  ULOP3.LUT UR4, UR41, 0x10000, URZ, 0xfc, !UPT ;  /* 0x0001000029047892 */ /* 0x000fe4000f8efc3f */
[----:B------:R-:W-:Y:S02]  /*1340*/  ULOP3.LUT UR5, UR5, 0x10000, URZ, 0xfc, !UPT ;  /* 0x0001000005057892 */ /* 0x000fe4000f8efc3f */
[----:B------:R-:W-:Y:S02]  /*1350*/  ULEA UR6, UR39, UR4, 0xa ;  /* 0x0000000427067291 */ /* 0x000fe4000f8e503f */
[----:B------:R-:W-:-:S05]  /*1360*/  ULEA UR7, UR39, UR5, 0xb ;  /* 0x0000000527077291 */ /* 0x000fca000f8e583f */
[----:B------:R-:W-:Y:S02]  /*1370*/  UMOV UR8, UR6 ;  /* 0x0000000600087c82 */ /* 0x000fe40008000000 */
[----:B------:R-:W-:Y:S02]  /*1380*/  UMOV UR10, UR7 ;  /* 0x00000007000a7c82 */ /* 0x000fe40008000000 */
[----:B------:R-:W-:Y:S01]  /*1390*/  IGMMA.64x256x32.S8.S8 R24, gdesc[UR8], RZ, !UPT, gsb0 ;  /* 0x06600000081879f1 */ /* 0x000fe2000c0410ff */
[----:B------:R-:W-:Y:S02]  /*13a0*/  UIADD3 UR8, UR6, 0x2, URZ ;  /* 0x0000000206087890 */ /* 0x000fe4000fffe03f */
[----:B------:R-:W-:Y:S01]  /*13b0*/  UIADD3 UR10, UR7, 0x2, URZ ;  /* 0x00000002070a7890 */ /* 0x000fe2000fffe03f */
[----:B------:R-:W-:Y:S01]  /*13c0*/  UMOV UR9, 0x40000040 ;  /* 0x4000004000097882 */ /* 0x000fe20000000000 */
[----:B------:R-:W-:Y:S01]  /*13d0*/  UMOV UR11, 0x40000040 ;  /* 0x40000040000b7882 */ /* 0x000fe20000000000 */
[----:B------:R-:W-:-:S02]  /*13e0*/  WARPGROUP.DEPBAR.LE gsb0, 0x0 ;  /* 0x00008000000079c5 */ /* 0x000fc40000010000 */
[----:B------:R-:W-:-:S06]  /*13f0*/  WARPGROUP.ARRIVE ;  /* 0x00000000000079c5 */ /* 0x000fcc0000000000 */
[----:B------:R-:W-:Y:S01]  /*1400*/  IGMMA.64x256x32.S8.S8 R24, gdesc[UR8], R24, gsb0 ;  /* 0x06600000081879f1 */ /* 0x000fe20008041018 */
[----:B------:R-:W-:Y:S02]  /*1410*/  UIADD3 UR8, UR6, 0x4, URZ ;  /* 0x0000000406087890 */ /* 0x000fe4000fffe03f */
[----:B------:R-:W-:Y:S01]  /*1420*/  UIADD3 UR10, UR7, 0x4, URZ ;  /* 0x00000004070a7890 */ /* 0x000fe2000fffe03f */
[----:B------:R-:W-:Y:S01]  /*1430*/  UMOV UR9, 0x40000040 ;  /* 0x4000004000097882 */ /* 0x000fe20000000000 */
[----:B------:R-:W-:Y:S01]  /*1440*/  UMOV UR11, 0x40000040 ;  /* 0x40000040000b7882 */ /* 0x000fe20000000000 */
[----:B------:R-:W-:Y:S02]  /*1450*/  WARPGROUP.DEPBAR.LE gsb0, 0x0 ;  /* 0x00008000000079c5 */ /* 0x000fe40000010000 */
        /* <DEDUP_REMOVED lines=8> */
[----:B------:R-:W-:Y:S03]  /*14e0*/  IGMMA.64x256x32.S8.S8 R24, gdesc[UR8], R24, gsb0 ;  /* 0x06600000081879f1 */ /* 0x000fe60008041018 */
[----:B------:R-:W-:Y:S02]  /*14f0*/  WARPGROUP.DEPBAR.LE gsb0, 0x0 ;  /* 0x00008000000079c5 */ /* 0x000fe40000010000 */
[----:B------:R-:W-:Y:S05]  /*1500*/  @!P1 BRA `(.L_x_18) ;  /* 0x0000000400209947 */ /* 0x000fea0003800000 */
[----:B------:R-:W-:Y:S02]  /*1510*/  UIADD3 UR6, UR39, 0x1, URZ ;  /* 0x0000000127067890 */ /* 0x000fe4000fffe03f */
[----:B------:R-:W-:Y:S02]  /*1520*/  IMAD.U32 R3, RZ, RZ, UR39 ;  /* 0x00000027ff037e24 */ /* 0x000fe4000f8e00ff */
[----:B------:R-:W-:-:S04]  /*1530*/  UISETP.NE.AND UP0, UPT, UR6, 0x4, UPT ;  /* 0x000000040600788c */ /* 0x000fc8000bf05270 */
[----:B------:R-:W-:Y:S02]  /*1540*/  USEL UR7, URZ, 0x1, UP0 ;  /* 0x000000013f077887 */ /* 0x000fe40008000000 */
[----:B------:R-:W-:Y:S02]  /*1550*/  USEL UR6, UR6, URZ, UP0 ;  /* 0x0000003f06067287 */ /* 0x000fe40008000000 */
[----:B------:R-:W-:-:S06]  /*1560*/  ULOP3.LUT UR7, UR38, UR7, URZ, 0x3c, !UPT ;  /* 0x0000000726077292 */ /* 0x000fcc000f8e3c3f */
[----:B------:R-:W-:-:S07]  /*1570*/  IMAD.U32 R7, RZ, RZ, UR7 ;  /* 0x00000007ff077e24 */ /* 0x000fce000f8e00ff */
.L_x_25:
[----:B------:R-:W-:Y:S05]  /*1580*/  @!P0 BRA `(.L_x_19) ;  /* 0x0000000000048947 */ /* 0x000fea0003800000 */
[----:B------:R-:W-:Y:S01]  /*1590*/  BPT.TRAP 0x1 ;  /* 0x000000040000795c */ /* 0x000fe20000300000 */
.L_x_19:
[----:B------:R-:W3:Y:S01]  /*15a0*/  S2UR UR8, SR_CgaCtaId ;  /* 0x00000000000879c3 */ /* 0x000ee20000008800 */
[----:B------:R-:W-:Y:S01]  /*15b0*/  UMOV UR7, 0x400 ;  /* 0x0000040000077882 */ /* 0x000fe20000000000 */
[----:B01----:R-:W-:Y:S01]  /*15c0*/  IMAD.U32 R5, RZ, RZ, UR6 ;  /* 0x00000006ff057e24 */ /* 0x003fe2000f8e00ff */
[----:B------:R-:W-:Y:S01]  /*15d0*/  SHF.L.U32 R4, R7, 0x1f, RZ ;  /* 0x0000001f07047819 */ /* 0x000fe200000006ff */
[----:B---3--:R-:W-:-:S06]  /*15e0*/  ULEA UR7, UR8, UR7, 0x18 ;  /* 0x0000000708077291 */ /* 0x008fcc000f8ec03f */
[----:B------:R-:W-:-:S04]  /*15f0*/  IMAD.U32 R6, RZ, RZ, UR7 ;  /* 0x00000007ff067e24 */ /* 0x000fc8000f8e00ff */
[----:B------:R-:W-:-:S04]  /*1600*/  IMAD R5, R5, 0x8, R6 ;  /* 0x0000000805057824 */ /* 0x000fc800078e0206 */
[----:B------:R0:W1:Y:S01]  /*1610*/  SYNCS.PHASECHK.TRANS64.TRYWAIT P1, [R5+URZ], R4 ;  /* 0x00000004050075a7 */ /* 0x000062000802017f */
[----:B------:R-:W-:Y:S05]  /*1620*/  @!P0 BRA `(.L_x_20) ;  /* 0x0000000000048947 */ /* 0x000fea0003800000 */
[----:B------:R-:W-:Y:S01]  /*1630*/  BPT.TRAP 0x1 ;  /* 0x000000040000795c */ /* 0x000fe20000300000 */
.L_x_20:
[----:B-1----:R-:W-:Y:S05]  /*1640*/  @P1 BRA `(.L_x_21) ;  /* 0x0000000000081947 */ /* 0x002fea0003800000 */
[----:B------:R-:W1:Y:S02]  /*1650*/  SYNCS.PHASECHK.TRANS64.TRYWAIT P1, [R5+URZ], R4 ;  /* 0x00000004050075a7 */ /* 0x000e64000802017f */
[----:B-1----:R-:W-:Y:S05]  /*1660*/  @!P1 BRA `(.L_x_22) ;  /* 0x0000008400ac9947 */ /* 0x002fea0003800000 */
.L_x_21:
[----:B------:R-:W-:Y:S01]  /*1670*/  ULEA UR7, UR6, UR4, 0xa ;  /* 0x0000000406077291 */ /* 0x000fe2000f8e503f */
[----:B------:R-:W-:Y:S01]  /*1680*/  WARPGROUP.ARRIVE ;  /* 0x00000000000079c5 */ /* 0x000fe20000000000 */
[----:B------:R-:W-:Y:S01]  /*1690*/  ULEA UR12, UR6, UR5, 0xb ;  /* 0x00000005060c7291 */ /* 0x000fe2000f8e583f */
[----:B------:R-:W-:Y:S01]  /*16a0*/  UMOV UR9, 0x40000040 ;  /* 0x4000004000097882 */ /* 0x000fe20000000000 */
[----:B------:R-:W-:-:S03]  /*16b0*/  UMOV UR11, 0x40000040 ;  /* 0x40000040000b7882 */ /* 0x000fc60000000000 */
[----:B------:R-:W-:Y:S02]  /*16c0*/  UMOV UR8, UR7 ;  /* 0x0000000700087c82 */ /* 0x000fe40008000000 */
[----:B------:R-:W-:Y:S02]  /*16d0*/  UMOV UR10, UR12 ;  /* 0x0000000c000a7c82 */ /* 0x000fe40008000000 */
[----:B------:R-:W-:Y:S01]  /*16e0*/  IGMMA.64x256x32.S8.S8 R24, gdesc[UR8], R24, gsb0 ;  /* 0x06600000081879f1 */ /* 0x000fe20008041018 */
        /* <DEDUP_REMOVED lines=23> */
[----:B------:R-:W-:Y:S01]  /*1860*/  BPT.TRAP 0x1 ;  /* 0x000000040000795c */ /* 0x000fe20000300000 */
.L_x_23:
[----:B01----:R-:W-:Y:S01]  /*1870*/  IMAD R4, R3, 0x8, R6 ;  /* 0x0000000803047824 */ /* 0x003fe200078e0206 */
[----:B------:R-:W-:-:S03]  /*1880*/  ISETP.GT.U32.AND P1, PT, R19, 0x1, PT ;  /* 0x000000011300780c */ /* 0x000fc60003f24070 */
[----:B------:R-:W-:-:S05]  /*1890*/  VIADD R4, R4, 0x20 ;  /* 0x0000002004047836 */ /* 0x000fca0000000000 */
[----:B------:R-:W-:-:S04]  /*18a0*/  PRMT R4, RZ, 0x654, R4 ;  /* 0x00000654ff047816 */ /* 0x000fc80000000004 */
[----:B------:R0:W-:Y:S01]  /*18b0*/  SYNCS.ARRIVE.TRANS64.RED.A1T0 RZ, [R4+URZ], RZ ;  /* 0x000000ff04ff79a7 */ /* 0x0001e2000810043f */
[----:B------:R-:W-:Y:S05]  /*18c0*/  @P1 BRA `(.L_x_24) ;  /* 0x0000000000041947 */ /* 0x000fea0003800000 */
[----:B------:R-:W-:Y:S01]  /*18d0*/  BPT.TRAP 0x1 ;  /* 0x000000040000795c */ /* 0x000fe20000300000 */
.L_x_24:
[----:B------:R-:W-:Y:S01]  /*18e0*/  UIADD3 UR6, UR6, 0x1, URZ ;  /* 0x0000000106067890 */ /* 0x000fe2000fffe03f */
[C---:B------:R-:W-:Y:S01]  /*18f0*/  ISETP.GT.AND P2, PT, R0.reuse, 0x1, PT ;  /* 0x000000010000780c */ /* 0x040fe20003f44270 */
[----:B------:R-:W-:Y:S02]  /*1900*/  VIADD R3, R3, 0x1 ;  /* 0x0000000103037836 */ /* 0x000fe40000000000 */
[----:B------:R-:W-:Y:S01]  /*1910*/  UISETP.NE.AND UP0, UPT, UR6, 0x4, UPT ;  /* 0x000000040600788c */ /* 0x000fe2000bf05270 */
[----:B------:R-:W-:Y:S02]  /*1920*/  VIADD R0, R0, 0xffffffff ;  /* 0xffffffff00007836 */ /* 0x000fe40000000000 */
[C---:B------:R-:W-:Y:S01]  /*1930*/  ISETP.NE.AND P1, PT, R3.reuse, 0x4, PT ;  /* 0x000000040300780c */ /* 0x040fe20003f25270 */
[----:B------:R-:W-:Y:S02]  /*1940*/  USEL UR7, URZ, 0x1, UP0 ;  /* 0x000000013f077887 */ /* 0x000fe40008000000 */
[----:B------:R-:W-:Y:S01]  /*1950*/  USEL UR6, UR6, URZ, UP0 ;  /* 0x0000003f06067287 */ /* 0x000fe20008000000 */
[----:B------:R-:W-:-:S03]  /*1960*/  SEL R3, R3, RZ, P1 ;  /* 0x000000ff03037207 */ /* 0x000fc60000800000 */
[----:B------:R-:W-:Y:S01]  /*1970*/  LOP3.LUT R7, R7, UR7, RZ, 0x3c, !PT ;  /* 0x0000000707077c12 */ /* 0x000fe2000f8e3cff */
[----:B------:R-:W-:Y:S07]  /*1980*/  @P2 BRA `(.L_x_25) ;  /* 0xfffffff800fc2947 */ /* 0x000fee000383ffff */
.L_x_18:
[----:B------:R-:W3:Y:S02]  /*1990*/  LDC R0, c[0x0][0x28c] ;  /* 0x0000a300ff007b82 */ /* 0x000ee40000000800 */
[----:B---3--:R-:W-:-:S13]  /*19a0*/  ISETP.GE.AND P1, PT, R0, 0x1, PT ;  /* 0x000000010000780c */ /* 0x008fda0003f26270 */
[----:B------:R-:W-:Y:S05]  /*19b0*/  @!P1 BRA `(.L_x_26) ;  /* 0x0000000000389947 */ /* 0x000fea0003800000 */
[----:B------:R-:W-:Y:S05]  /*19c0*/  @!P0 BRA `(.L_x_27) ;  /* 0x0000000000048947 */ /* 0x000fea0003800000 */
[----:B------:R-:W-:Y:S01]  /*19d0*/  BPT.TRAP 0x1 ;  /* 0x000000040000795c */ /* 0x000fe20000300000 */
.L_x_27:
[----:B------:R-:W-:Y:S01]  /*19e0*/  UISETP.LT.AND UP0, UPT, UR40, 0x1, UPT ;  /* 0x000000012800788c */ /* 0x000fe2000bf01270 */
[----:B------:R-:W-:-:S03]  /*19f0*/  ISETP.GT.U32.AND P0, PT, R19, 0x1, PT ;  /* 0x000000011300780c */ /* 0x000fc60003f04070 */
[----:B------:R-:W-:-:S04]  /*1a00*/  USEL UR4, UR40, 0x1, UP0 ;  /* 0x0000000128047887 */ /* 0x000fc80008000000 */
[----:B------:R-:W-:-:S04]  /*1a10*/  UIADD3 UR4, UR39, UR40, -UR4 ;  /* 0x0000002827047290 */ /* 0x000fc8000fffe804 */
[----:B------:R-:W-:-:S04]  /*1a20*/  USHF.L.U32 UR4, UR4, 0x3, URZ ;  /* 0x0000000304047899 */ /* 0x000fc8000800063f */
[----:B------:R-:W-:-:S06]  /*1a30*/  ULOP3.LUT UR4, UR4, 0x18, URZ, 0xc0, !UPT ;  /* 0x0000001804047892 */ /* 0x000fcc000f8ec03f */
[----:B------:R-:W-:-:S05]  /*1a40*/  IMAD.U32 R3, RZ, RZ, UR4 ;  /* 0x00000004ff037e24 */ /* 0x000fca000f8e00ff */
[----:B------:R-:W-:-:S04]  /*1a50*/  IADD3 R0, R6, 0x20, R3 ;  /* 0x0000002006007810 */ /* 0x000fc80007ffe003 */
[----:B------:R-:W-:-:S04]  /*1a60*/  PRMT R0, RZ, 0x654, R0 ;  /* 0x00000654ff007816 */ /* 0x000fc80000000000 */
[----:B------:R3:W-:Y:S01]  /*1a70*/  SYNCS.ARRIVE.TRANS64.RED.A1T0 RZ, [R0+URZ], RZ ;  /* 0x000000ff00ff79a7 */ /* 0x0007e2000810043f */
[----:B------:R-:W-:Y:S05]  /*1a80*/  @P0 BRA `(.L_x_26) ;  /* 0x0000000000040947 */ /* 0x000fea0003800000 */
[----:B------:R-:W-:Y:S01]  /*1a90*/  BPT.TRAP 0x1 ;  /* 0x000000040000795c */ /* 0x000fe20000300000 */
.L_x_26:
[----:B------:R-:W4:Y:S01]  /*1aa0*/  LDC R9, c[0x0][0x288] ;  /* 0x0000a200ff097b82 */ /* 0x000f220000000800 */
[--C-:B---3--:R-:W-:Y:S01]  /*1ab0*/  SHF.R.U32.HI R0, RZ, 0x2, R18.reuse ;  /* 0x00000002ff007819 */ /* 0x108fe20000011612 */
[----:B------:R-:W-:Y:S01]  /*1ac0*/  UIADD3 UR39, UR40, UR39, URZ ;  /* 0x0000002728277290 */ /* 0x000fe2000fffe03f */
[----:B01----:R-:W-:Y:S01]  /*1ad0*/  SHF.R.U32.HI R5, RZ, 0x7, R18 ;  /* 0x00000007ff057819 */ /* 0x003fe20000011612 */
[----:B------:R-:W-:Y:S01]  /*1ae0*/  ULDC UR8, c[0x0][0x284] ;  /* 0x0000a10000087ab9 */ /* 0x000fe20000000800 */
[----:B------:R-:W-:Y:S01]  /*1af0*/  LOP3.LUT R4, R18, 0x60, RZ, 0xc0, !PT ;  /* 0x0000006012047812 */ /* 0x000fe200078ec0ff */
[----:B------:R-:W-:Y:S01]  /*1b00*/  USHF.R.U32.HI UR4, URZ, 0x2, UR39 ;  /* 0x000000023f047899 */ /* 0x000fe20008011627 */
[----:B------:R-:W-:Y:S01]  /*1b10*/  LOP3.LUT R3, R0, 0x7, RZ, 0xc0, !PT ;  /* 0x0000000700037812 */ /* 0x000fe200078ec0ff */
[----:B------:R-:W-:Y:S01]  /*1b20*/  UISETP.GT.U32.AND UP1, UPT, UR39, 0x3, UPT ;  /* 0x000000032700788c */ /* 0x000fe2000bf24070 */
[----:B------:R-:W-:Y:S01]  /*1b30*/  LOP3.LUT R0, R5, 0x1, RZ, 0xc0, !PT ;  /* 0x0000000105007812 */ /* 0x000fe200078ec0ff */
[----:B------:R-:W-:Y:S01]  /*1b40*/  ULOP3.LUT UR4, UR4, 0x1, URZ, 0xc0, !UPT ;  /* 0x0000000104047892 */ /* 0x000fe2000f8ec03f */
[----:B------:R-:W-:Y:S01]  /*1b50*/  SHF.R.U32.HI R6, RZ, 0x1, R4 ;  /* 0x00000001ff067819 */ /* 0x000fe20000011604 */
[----:B------:R-:W-:Y:S01]  /*1b60*/  IMAD.SHL.U32 R4, R18, 0x2, RZ ;  /* 0x0000000212047824 */ /* 0x000fe200078e00ff */
[----:B------:R-:W-:Y:S01]  /*1b70*/  SHF.R.S32.HI R14, RZ, 0x1f, R22 ;  /* 0x0000001fff0e7819 */ /* 0x000fe20000011416 */
[----:B------:R-:W-:Y:S01]  /*1b80*/  IMAD.SHL.U32 R8, R0, 0x40, RZ ;  /* 0x0000004000087824 */ /* 0x000fe200078e00ff */
[--C-:B------:R-:W-:Y:S01]  /*1b90*/  IADD3 R5, RZ, -R6, -R3.reuse ;  /* 0x80000006ff057210 */ /* 0x100fe20007ffe803 */
[----:B------:R-:W-:Y:S01]  /*1ba0*/  UISETP.NE.U32.AND UP0, UPT, UR4, 0x1, UPT ;  /* 0x000000010400788c */ /* 0x000fe2000bf05070 */
[----:B------:R-:W-:Y:S01]  /*1bb0*/  LOP3.LUT R4, R4, 0x6, RZ, 0xc0, !PT ;  /* 0x0000000604047812 */ /* 0x000fe200078ec0ff */
[----:B------:R-:W-:Y:S01]  /*1bc0*/  ULDC.64 UR6, c[0x0][0x5d0] ;  /* 0x0001740000067ab9 */ /* 0x000fe20000000a00 */
[----:B------:R-:W-:Y:S01]  /*1bd0*/  LOP3.LUT R3, R8, 0x40, R3, 0xe2, !PT ;  /* 0x0000004008037812 */ /* 0x000fe200078ee203 */
[----:B------:R-:W-:Y:S01]  /*1be0*/  IMAD R7, R0, -0x40, R5 ;  /* 0xffffffc000077824 */ /* 0x000fe200078e0205 */
[----:B------:R-:W-:Y:S01]  /*1bf0*/  LOP3.LUT R0, R18, 0x3, RZ, 0xc0, !PT ;  /* 0x0000000312007812 */ /* 0x000fe200078ec0ff */
[----:B------:R-:W-:Y:S01]  /*1c00*/  UISETP.LT.U32.AND UP1, UPT, UR40, 0x4, UP1 ;  /* 0x000000042800788c */ /* 0x000fe20008f21070 */
[----:B------:R-:W-:Y:S01]  /*1c10*/  PRMT R8, R4, 0x6540, R23 ;  /* 0x0000654004087816 */ /* 0x000fe20000000017 */
[----:B------:R-:W-:Y:S01]  /*1c20*/  IMAD.SHL.U32 R23, R23, 0x100, RZ ;  /* 0x0000010017177824 */ /* 0x000fe200078e00ff */
[----:B------:R-:W-:Y:S01]  /*1c30*/  UISETP.GT.U32.AND UP0, UPT, UR40, 0x3, !UP0 ;  /* 0x000000032800788c */ /* 0x000fe2000c704070 */
[----:B----4-:R-:W-:Y:S01]  /*1c40*/  IMAD R12, R0, -0x2, R9 ;  /* 0xfffffffe000c7824 */ /* 0x010fe200078e0209 */
[----:B------:R-:W-:Y:S01]  /*1c50*/  USEL UR5, URZ, 0x1, !UP1 ;  /* 0x000000013f057887 */ /* 0x000fe2000c800000 */
[----:B------:R-:W-:Y:S01]  /*1c60*/  IMAD.SHL.U32 R0, R152, 0x80, RZ ;  /* 0x0000008098007824 */ /* 0x000fe200078e00ff */
[----:B------:R-:W-:Y:S01]  /*1c70*/  ISETP.GE.AND P0, PT, R23, R9, PT ;  /* 0x000000091700720c */ /* 0x000fe20003f06270 */
[----:B------:R-:W-:Y:S01]  /*1c80*/  IMAD R5, R14, UR6, RZ ;  /* 0x000000060e057c24 */ /* 0x000fe2000f8e02ff */
[----:B------:R-:W-:Y:S01]  /*1c90*/  SHF.R.S32.HI R9, RZ, 0x1f, R8 ;  /* 0x0000001fff097819 */ /* 0x000fe20000011408 */
[----:B------:R-:W-:Y:S01]  /*1ca0*/  USEL UR4, URZ, 0x1, !UP0 ;  /* 0x000000013f047887 */ /* 0x000fe2000c000000 */
[----:B------:R-:W-:Y:S01]  /*1cb0*/  ISETP.GE.OR P0, PT, R0, UR8, P0 ;  /* 0x0000000800007c0c */ /* 0x000fe20008706670 */
[----:B------:R-:W-:Y:S01]  /*1cc0*/  IMAD.WIDE R10, R152, 0x80, RZ ;  /* 0x00000080980a7825 */ /* 0x000fe200078e02ff */
[----:B------:R-:W-:Y:S01]  /*1cd0*/  ULOP3.LUT UR39, UR39, 0x3, URZ, 0xc0, !UPT ;  /* 0x0000000327277892 */ /* 0x000fe2000f8ec03f */
[----:B------:R-:W-:Y:S01]  /*1ce0*/  IADD3 R160, -R0, UR8, R7 ;  /* 0x0000000800a07c10 */ /* 0x000fe2000fffe107 */
[----:B------:R-:W-:Y:S01]  /*1cf0*/  ULOP3.LUT UR38, UR4, UR38, UR5, 0x96, !UPT ;  /* 0x0000002604267292 */ /* 0x000fe2000f8e9605 */
[----:B------:R-:W-:Y:S01]  /*1d00*/  IMAD R13, R22, UR7, R5 ;  /* 0x00000007160d7c24 */ /* 0x000fe2000f8e0205 */
[----:B------:R-:W-:Y:S01]  /*1d10*/  LOP3.LUT R161, R10, R3, R6, 0xfe, !PT ;  /* 0x000000030aa17212 */ /* 0x000fe200078efe06 */
[----:B------:R-:W-:-:S04]  /*1d20*/  IMAD.WIDE.U32 R4, R22, UR6, R8 ;  /* 0x0000000616047c25 */ /* 0x000fc8000f8e0008 */
[----:B------:R-:W-:Y:S02]  /*1d30*/  IMAD.IADD R5, R5, 0x1, R13 ;  /* 0x0000000105057824 */ /* 0x000fe400078e020d */
[----:B------:R-:W-:Y:S02]  /*1d40*/  IMAD.IADD R0, R12, 0x1, -R23 ;  /* 0x000000010c007824 */ /* 0x000fe400078e0a17 */
[----:B------:R-:W-:Y:S01]  /*1d50*/  IMAD.MOV.U32 R152, RZ, RZ, -0x1 ;  /* 0xffffffffff987424 */ /* 0x000fe200078e00ff */
[----:B------:R-:W-:Y:S06]  /*1d60*/  @P0 BRA `(.L_x_28) ;  /* 0x0000006000a00947 */ /* 0x000fec0003800000 */
[----:B------:R-:W0:Y:S01]  /*1d70*/  LDC.64 R12, c[0x0][0x5c8] ;  /* 0x00017200ff0c7b82 */ /* 0x000e220000000a00 */
[----:B------:R-:W-:Y:S01]  /*1d80*/  ULDC.64 UR4, c[0x0][0x5c0] ;  /* 0x0001700000047ab9 */ /* 0x000fe20000000a00 */
[----:B------:R-:W-:Y:S01]  /*1d90*/  BSSY B0, `(.L_x_28) ;  /* 0x0000625000007945 */ /* 0x000fe20003800000 */
[-C--:B0-----:R-:W-:Y:S02]  /*1da0*/  IMAD R6, R11, R12.reuse, RZ ;  /* 0x0000000c0b067224 */ /* 0x081fe400078e02ff */
[----:B------:R-:W-:-:S04]  /*1db0*/  IMAD.WIDE.U32 R4, R161, R12, R4 ;  /* 0x0000000ca1047225 */ /* 0x000fc800078e0004 */
[----:B------:R-:W-:Y:S01]  /*1dc0*/  IMAD R3, R161, R13, R6 ;  /* 0x0000000da1037224 */ /* 0x000fe200078e0206 */
[----:B------:R-:W-:-:S03]  /*1dd0*/  IADD3 R4, P0, R4, UR4, RZ ;  /* 0x0000000404047c10 */ /* 0x000fc6000ff1e0ff */
[----:B------:R-:W-:Y:S01]  /*1de0*/  IMAD.IADD R3, R5, 0x1, R3 ;  /* 0x0000000105037824 */ /* 0x000fe200078e0203 */
[----:B------:R-:W-:-:S04]  /*1df0*/  LEA R6, P1, R12, R4, 0x3 ;  /* 0x000000040c067211 */ /* 0x000fc800078218ff */
[----:B------:R-:W-:Y:S02]  /*1e00*/  IADD3.X R5, R3, UR5, RZ, P0, !PT ;  /* 0x0000000503057c10 */ /* 0x000fe400087fe4ff */
[----:B-----5:R-:W-:Y:S02]  /*1e10*/  ISETP.NE.AND P0, PT, R154, RZ, PT ;  /* 0x000000ff9a00720c */ /* 0x020fe40003f05270 */
[----:B------:R-:W-:-:S11]  /*1e20*/  LEA.HI.X R7, R12, R5, R13, 0x3, P1 ;  /* 0x000000050c077211 */ /* 0x000fd600008f1c0d */
[----:B------:R-:W-:Y:S05]  /*1e30*/  @!P0 BRA `(.L_x_29) ;  /* 0x0000004800608947 */ /* 0x000fea0003800000 */
[----:B------:R-:W0:Y:S01]  /*1e40*/  LDC.64 R156, c[0x0][0x5b0] ;  /* 0x00016c00ff9c7b82 */ /* 0x000e220000000a00 */
[----:B------:R-:W-:Y:S01]  /*1e50*/  ULDC.64 UR4, c[0x0][0x5b8] ;  /* 0x00016e0000047ab9 */ /* 0x000fe20000000a00 */
[----:B------:R-:W-:Y:S01]  /*1e60*/  ISETP.GE.AND P1, PT, R160, 0x1, PT ;  /* 0x00000001a000780c */ /* 0x000fe20003f26270 */
[----:B------:R-:W-:Y:S01]  /*1e70*/  IMAD R3, R14, UR4, RZ ;  /* 0x000000040e037c24 */ /* 0x000fe2000f8e02ff */
[----:B------:R-:W-:Y:S01]  /*1e80*/  BSSY B1, `(.L_x_30) ;  /* 0x000000e000017945 */ /* 0x000fe20003800000 */
[----:B------:R-:W-:Y:S01]  /*1e90*/  IMAD.WIDE.U32 R20, R22, UR4, R8 ;  /* 0x0000000416147c25 */ /* 0x000fe2000f8e0008 */
[----:B------:R-:W-:Y:S02]  /*1ea0*/  ISETP.LT.OR P5, PT, R0, 0x1, !P1 ;  /* 0x000000010000780c */ /* 0x000fe40004fa1670 */
[----:B------:R-:W1:Y:S01]  /*1eb0*/  LDC.64 R158, c[0x0][0x5a8] ;  /* 0x00016a00ff9e7b82 */ /* 0x000e620000000a00 */
[----:B------:R-:W-:Y:S02]  /*1ec0*/  IMAD R3, R22, UR5, R3 ;  /* 0x0000000516037c24 */ /* 0x000fe4000f8e0203 */
[----:B------:R-:W-:-:S02]  /*1ed0*/  IMAD.MOV.U32 R14, RZ, RZ, R20 ;  /* 0x000000ffff0e7224 */ /* 0x000fc400078e0014 */
[----:B------:R-:W-:Y:S02]  /*1ee0*/  IMAD.IADD R15, R21, 0x1, R3 ;  /* 0x00000001150f7824 */ /* 0x000fe400078e0203 */
[-C--:B0-----:R-:W-:Y:S02]  /*1ef0*/  IMAD R10, R11, R156.reuse, RZ ;  /* 0x0000009c0b0a7224 */ /* 0x081fe400078e02ff */
[----:B------:R-:W-:-:S04]  /*1f00*/  IMAD.WIDE.U32 R8, R161, R156, R14 ;  /* 0x0000009ca1087225 */ /* 0x000fc800078e000e */
[----:B------:R-:W-:Y:S01]  /*1f10*/  IMAD R13, R161, R157, R10 ;  /* 0x0000009da10d7224 */ /* 0x000fe200078e020a */
[----:B-1----:R-:W-:-:S04]  /*1f20*/  IADD3 R8, P0, R8, R158, RZ ;  /* 0x0000009e08087210 */ /* 0x002fc80007f1e0ff */
[----:B------:R-:W-:Y:S01]  /*1f30*/  IADD3.X R9, R159, R9, R13, P0, !PT ;  /* 0x000000099f097210 */ /* 0x000fe200007fe40d */
[----:B------:R-:W-:Y:S08]  /*1f40*/  @P5 BRA `(.L_x_31) ;  /* 0x0000000000045947 */ /* 0x000ff00003800000 */
[----:B--2---:R0:W5:Y:S02]  /*1f50*/  LDG.E.U8 R155, desc[UR36][R8.64] ;  /* 0x00000024089b7981 */ /* 0x004164000c1e1100 */
.L_x_31:
[----:B------:R-:W-:Y:S05]  /*1f60*/  BSYNC B1 ;  /* 0x0000000000017941 */ /* 0x000fea0003800000 */
.L_x_30:
[----:B-----5:R-:W-:Y:S01]  /*1f70*/  LOP3.LUT R3, R155, 0xffff, RZ, 0xc0, !PT ;  /* 0x0000ffff9b037812 */ /* 0x020fe200078ec0ff */
[----:B------:R-:W-:Y:S01]  /*1f80*/  IMAD.SHL.U32 R10, R156, 0x8, RZ ;  /* 0x000000089c0a7824 */ /* 0x000fe200078e00ff */
[----:B------:R-:W-:Y:S01]  /*1f90*/  ISETP.LT.OR P2, PT, R0, 0x2, !P1 ;  /* 0x000000020000780c */ /* 0x000fe20004f41670 */
[----:B------:R-:W-:Y:S01]  /*1fa0*/  BSSY B1, `(.L_x_32) ;  /* 0x000000e000017945 */ /* 0x000fe20003800000 */
[----:B------:R-:W-:Y:S02]  /*1fb0*/  PRMT R3, R3, 0x8880, RZ ;  /* 0x0000888003037816 */ /* 0x000fe400000000ff */
[----:B------:R-:W-:Y:S02]  /*1fc0*/  SHF.L.U64.HI R11, R156, 0x3, R157 ;  /* 0x000000039c0b7819 */ /* 0x000fe4000001029d */
[----:B------:R-:W-:Y:S01]  /*1fd0*/  ISETP.GE.AND P0, PT, R160, 0x9, PT ;  /* 0x00000009a000780c */ /* 0x000fe20003f06270 */
[----:B------:R-:W-:Y:S02]  /*1fe0*/  IMAD R12, R3, R154, RZ ;  /* 0x0000009a030c7224 */ /* 0x000fe400078e02ff */
[----:B------:R-:W-:-:S04]  /*1ff0*/  IMAD.WIDE.U32 R10, R161, R156, R10 ;  /* 0x0000009ca10a7225 */ /* 0x000fc800078e000a */
[----:B------:R-:W-:Y:S01]  /*2000*/  @!P5 IMAD R3, R24, R153, R12 ;  /* 0x000000991803d224 */ /* 0x000fe200078e020c */
[----:B------:R-:W-:Y:S01]  /*2010*/  IADD3 R10, P3, P4, R20, R158, R10 ;  /* 0x0000009e140a7210 */ /* 0x000fe20007c7e00a */
[----:B------:R-:W-:-:S03]  /*2020*/  IMAD.IADD R13, R13, 0x1, R11 ;  /* 0x000000010d0d7824 */ /* 0x000fc600078e020b */
[----:B------:R1:W-:Y:S01]  /*2030*/  @!P5 STG.E.U8 desc[UR36][R4.64], R3 ;  /* 0x000000030400d986 */ /* 0x0003e2000c101124 */
[----:B------:R-:W-:Y:S08]  /*2040*/  @P2 BRA `(.L_x_33) ;  /* 0x00000000000c2947 */ /* 0x000ff00003800000 */
[----:B--2---:R-:W1:Y:S02]  /*2050*/  LDG.E.U8 R155, desc[UR36][R8.64+0x1] ;  /* 0x00000124089b7981 */ /* 0x004e64000c1e1100 */
[----:B-1----:R-:W-:-:S05]  /*2060*/  PRMT R3, R155, 0x8880, RZ ;  /* 0x000088809b037816 */ /* 0x002fca00000000ff */
[----:B------:R-:W-:-:S07]  /*2070*/  IMAD R12, R3, R154, RZ ;  /* 0x0000009a030c7224 */ /* 0x000fce00078e02ff */
.L_x_33:
[----:B------:R-:W-:Y:S05]  /*2080*/  BSYNC B1 ;  /* 0x0000000000017941 */ /* 0x000fea0003800000 */
.L_x_32:
[C---:B------:R-:W-:Y:S01]  /*2090*/  ISETP.LT.OR P5, PT, R0.reuse, 0x1, !P0 ;  /* 0x000000010000780c */ /* 0x040fe200047a1670 */
[----:B------:R-:W-:Y:S01]  /*20a0*/  @!P2 IMAD R25, R25, R153, R12 ;  /* 0x000000991919a224 */ /* 0x000fe200078e020c */
[----:B------:R-:W-:Y:S01]  /*20b0*/  BSSY B1, `(.L_x_34) ;  /* 0x000000a000017945 */ /* 0x000fe20003800000 */
[----:B------:R-:W-:Y:S02]  /*20c0*/  IADD3.X R11, R15, R159, R13, P3, P4 ;  /* 0x0000009f0f0b7210 */ /* 0x000fe40001fe840d */
[C---:B------:R-:W-:Y:S01]  /*20d0*/  ISETP.LT.OR P3, PT, R0.reuse, 0x2, !P0 ;  /* 0x000000020000780c */ /* 0x040fe20004761670 */
[----:B------:R3:W-:Y:S01]  /*20e0*/  @!P2 STG.E.U8 desc[UR36][R4.64+0x1], R25 ;  /* 0x000001190400a986 */ /* 0x0007e2000c101124 */
[C---:B------:R-:W-:Y:S02]  /*20f0*/  ISETP.LT.OR P4, PT, R0.reuse, 0x9, !P1 ;  /* 0x000000090000780c */ /* 0x040fe40004f81670 */
[----:B------:R-:W-:-:S04]  /*2100*/  ISETP.LT.OR P2, PT, R0, 0xa, !P1 ;  /* 0x0000000a0000780c */ /* 0x000fc80004f41670 */
[----:B------:R-:W-:Y:S09]  /*2110*/  @P5 BRA `(.L_x_35) ;  /* 0x00000000000c5947 */ /* 0x000ff20003800000 */
[----:B--2---:R-:W1:Y:S02]  /*2120*/  LDG.E.U8 R155, desc[UR36][R10.64] ;  /* 0x000000240a9b7981 */ /* 0x004e64000c1e1100 */
[----:B-1----:R-:W-:-:S05]  /*2130*/  PRMT R3, R155, 0x8880, RZ ;  /* 0x000088809b037816 */ /* 0x002fca00000000ff */
[----:B------:R-:W-:-:S07]  /*2140*/  IMAD R12, R3, R154, RZ ;  /* 0x0000009a030c7224 */ /* 0x000fce00078e02ff */
.L_x_35:
[----:B------:R-:W-:Y:S05]  /*2150*/  BSYNC B1 ;  /* 0x0000000000017941 */ /* 0x000fea0003800000 */
.L_x_34:
[----:B-1----:R-:W-:Y:S01]  /*2160*/  @!P5 IMAD R3, R26, R153, R12 ;  /* 0x000000991a03d224 */ /* 0x002fe200078e020c */
[----:B------:R-:W-:Y:S04]  /*2170*/  BSSY B1, `(.L_x_36) ;  /* 0x0000006000017945 */ /* 0x000fe80003800000 */
[----:B------:R1:W-:Y:S01]  /*2180*/  @!P5 STG.E.U8 desc[UR36][R6.64], R3 ;  /* 0x000000030600d986 */ /* 0x0003e2000c101124 */
[----:B------:R-:W-:Y:S05]  /*2190*/  @P3 BRA `(.L_x_37) ;  /* 0x00000000000c3947 */ /* 0x000fea0003800000 */
[----:B--2---:R-:W1:Y:S02]  /*21a0*/  LDG.E.U8 R155, desc[UR36][R10.64+0x1] ;  /* 0x000001240a9b7981 */ /* 0x004e64000c1e1100 */
[----:B-1----:R-:W-:-:S05]  /*21b0*/  PRMT R3, R155, 0x8880, RZ ;  /* 0x000088809b037816 */ /* 0x002fca00000000ff */
[----:B------:R-:W-:-:S07]  /*21c0*/  IMAD R12, R3, R154, RZ ;  /* 0x0000009a030c7224 */ /* 0x000fce00078e02ff */
.L_x_37:
[----:B------:R-:W-:Y:S05]  /*21d0*/  BSYNC B1 ;  /* 0x0000000000017941 */ /* 0x000fea0003800000 */
.L_x_36:
[----:B------:R-:W-:Y:S01]  /*21e0*/  @!P3 IMAD R27, R27, R153, R12 ;  /* 0x000000991b1bb224 */ /* 0x000fe200078e020c */
[----:B------:R-:W-:Y:S04]  /*21f0*/  BSSY B1, `(.L_x_38) ;  /* 0x0000006000017945 */ /* 0x000fe80003800000 */
[----:B------:R4:W-:Y:S01]  /*2200*/  @!P3 STG.E.U8 desc[UR36][R6.64+0x1], R27 ;  /* 0x0000011b0600b986 */ /* 0x0009e2000c101124 */
[----:B------:R-:W-:Y:S05]  /*2210*/  @P4 BRA `(.L_x_39) ;  /* 0x00000000000c4947 */ /* 0x000fea0003800000 */
[----:B--2---:R-:W1:Y:S02]  /*2220*/  LDG.E.U8 R155, desc[UR36][R8.64+0x8] ;  /* 0x00000824089b7981 */ /* 0x004e64000c1e1100 */
[----:B-1----:R-:W-:-:S05]  /*2230*/  PRMT R3, R155, 0x8880, RZ ;  /* 0x000088809b037816 */ /* 0x002fca00000000ff */
[----:B------:R-:W-:-:S07]  /*2240*/  IMAD R12, R3, R154, RZ ;  /* 0x0000009a030c7224 */ /* 0x000fce00078e02ff */
.L_x_39:
[----:B------:R-:W-:Y:S05]  /*2250*/  BSYNC B1 ;  /* 0x0000000000017941 */ /* 0x000fea0003800000 */
.L_x_38:
[----:B-1----:R-:W-:Y:S01]  /*2260*/  @!P4 IMAD R3, R28, R153, R12 ;  /* 0x000000991c03c224 */ /* 0x002fe200078e020c */
[----:B------:R-:W-:Y:S04]  /*2270*/  BSSY B1, `(.L_x_40) ;  /* 0x0000006000017945 */ /* 0x000fe80003800000 */
[----:B------:R1:W-:Y:S01]  /*2280*/  @!P4 STG.E.U8 desc[UR36][R4.64+0x8], R3 ;  /* 0x000008030400c986 */ /* 0x0003e2000c101124 */
[----:B------:R-:W-:Y:S05]  /*2290*/  @P2 BRA `(.L_x_41) ;  /* 0x00000000000c2947 */ /* 0x000fea0003800000 */
[----:B--2---:R-:W1:Y:S02]  /*22a0*/  LDG.E.U8 R155, desc[UR36][R8.64+0x9] ;  /* 0x00000924089b7981 */ /* 0x004e64000c1e1100 */
[----:B-1----:R-:W-:-:S05]  /*22b0*/  PRMT R3, R155, 0x8880, RZ ;  /* 0x000088809b037816 */ /* 0x002fca00000000ff */
[----:B------:R-:W-:-:S07]  /*22c0*/  IMAD R12, R3, R154, RZ ;  /* 0x0000009a030c7224 */ /* 0x000fce00078e02ff */
.L_x_41:
[----:B------:R-:W-:Y:S05]  /*22d0*/  BSYNC B1 ;  /* 0x0000000000017941 */ /* 0x000fea0003800000 */
.L_x_40:
[C---:B------:R-:W-:Y:S01]  /*22e0*/  ISETP.LT.OR P4, PT, R0.reuse, 0x9, !P0 ;  /* 0x000000090000780c */ /* 0x040fe20004781670 */
[----:B------:R-:W-:Y:S01]  /*22f0*/  @!P2 IMAD R29, R29, R153, R12 ;  /* 0x000000991d1da224 */ /* 0x000fe200078e020c */
[----:B------:R-:W-:Y:S01]  /*2300*/  BSSY B1, `(.L_x_42) ;  /* 0x0000009000017945 */ /* 0x000fe20003800000 */
[C---:B------:R-:W-:Y:S02]  /*2310*/  ISETP.LT.OR P3, PT, R0.reuse, 0xa, !P0 ;  /* 0x0000000a0000780c */ /* 0x040fe40004761670 */
[C---:B------:R-:W-:Y:S01]  /*2320*/  ISETP.LT.OR P5, PT, R0.reuse, 0x11, !P1 ;  /* 0x000000110000780c */ /* 0x040fe20004fa1670 */
[----:B------:R0:W-:Y:S01]  /*2330*/  @!P2 STG.E.U8 desc[UR36][R4.64+0x9], R29 ;  /* 0x0000091d0400a986 */ /* 0x0001e2000c101124 */
[----:B------:R-:W-:-:S06]  /*2340*/  ISETP.LT.OR P2, PT, R0, 0x12, !P1 ;  /* 0x000000120000780c */ /* 0x000fcc0004f41670 */
[----:B------:R-:W-:Y:S07]  /*2350*/  @P4 BRA `(.L_x_43) ;  /* 0x00000000000c4947 */ /* 0x000fee0003800000 */
[----:B--2---:R-:W1:Y:S02]  /*2360*/  LDG.E.U8 R155, desc[UR36][R10.64+0x8] ;  /* 0x000008240a9b7981 */ /* 0x004e64000c1e1100 */
[----:B-1----:R-:W-:-:S05]  /*2370*/  PRMT R3, R155, 0x8880, RZ ;  /* 0x000088809b037816 */ /* 0x002fca00000000ff */
[----:B------:R-:W-:-:S07]  /*2380*/  IMAD R12, R3, R154, RZ ;  /* 0x0000009a030c7224 */ /* 0x000fce00078e02ff */
.L_x_43:
[----:B------:R-:W-:Y:S05]  /*2390*/  BSYNC B1 ;  /* 0x0000000000017941 */ /* 0x000fea0003800000 */
.L_x_42:
[----:B-1----:R-:W-:Y:S01]  /*23a0*/  @!P4 IMAD R3, R30, R153, R12 ;  /* 0x000000991e03c224 */ /* 0x002fe200078e020c */
[----:B------:R-:W-:Y:S04]  /*23b0*/  BSSY B1, `(.L_x_44) ;  /* 0x0000006000017945 */ /* 0x000fe80003800000 */
[----:B------:R1:W-:Y:S01]  /*23c0*/  @!P4 STG.E.U8 desc[UR36][R6.64+0x8], R3 ;  /* 0x000008030600c986 */ /* 0x0003e2000c101124 */
[----:B------:R-:W-:Y:S05]  /*23d0*/  @P3 BRA `(.L_x_45) ;  /* 0x00000000000c3947 */ /* 0x000fea0003800000 */
[----:B--2---:R-:W1:Y:S02]  /*23e0*/  LDG.E.U8 R155, desc[UR36][R10.64+0x9] ;  /* 0x000009240a9b7981 */ /* 0x004e64000c1e1100 */
[----:B-1----:R-:W-:-:S05]  /*23f0*/  PRMT R3, R155, 0x8880, RZ ;  /* 0x000088809b037816 */ /* 0x002fca00000000ff */
[----:B------:R-:W-:-:S07]  /*2400*/  IMAD R12, R3, R154, RZ ;  /* 0x0000009a030c7224 */ /* 0x000fce00078e02ff */
.L_x_45:
[----:B------:R-:W-:Y:S05]  /*2410*/  BSYNC B1 ;  /* 0x0000000000017941 */ /* 0x000fea0003800000 */
.L_x_44:
[----:B------:R-:W-:Y:S01]  /*2420*/  @!P3 IMAD R31, R31, R153, R12 ;  /* 0x000000991f1fb224 */ /* 0x000fe200078e020c */
[----:B------:R-:W-:Y:S04]  /*2430*/  BSSY B1, `(.L_x_46) ;  /* 0x0000006000017945 */ /* 0x000fe80003800000 */
[----:B------:R0:W-:Y:S01]  /*2440*/  @!P3 STG.E.U8 desc[UR36][R6.64+0x9], R31 ;  /* 0x0000091f0600b986 */ /* 0x0001e2000c101124 */
[----:B------:R-:W-:Y:S05]  /*2450*/  @P5 BRA `(.L_x_47) ;  /* 0x00000000000c5947 */ /* 0x000fea0003800000 */
[----:B--2---:R-:W1:Y:S02]  /*2460*/  LDG.E.U8 R155, desc[UR36][R8.64+0x10] ;  /* 0x00001024089b7981 */ /* 0x004e64000c1e1100 */
[----:B-1----:R-:W-:-:S05]  /*2470*/  PRMT R3, R155, 0x8880, RZ ;  /* 0x000088809b037816 */ /* 0x002fca00000000ff */
[----:B------:R-:W-:-:S07]  /*2480*/  IMAD R12, R3, R154, RZ ;  /* 0x0000009a030c7224 */ /* 0x000fce00078e02ff */
.L_x_47:
[----:B------:R-:W-:Y:S05]  /*2490*/  BSYNC B1 ;  /* 0x0000000000017941 */ /* 0x000fea0003800000 */
.L_x_46:
[----:B-1----:R-:W-:Y:S01]  /*24a0*/  @!P5 IMAD R3, R32, R153, R12 ;  /* 0x000000992003d224 */ /* 0x002fe200078e020c */
[----:B------:R-:W-:Y:S04]  /*24b0*/  BSSY B1, `(.L_x_48) ;  /* 0x0000006000017945 */ /* 0x000fe80003800000 */
[----:B------:R1:W-:Y:S01]  /*24c0*/  @!P5 STG.E.U8 desc[UR36][R4.64+0x10], R3 ;  /* 0x000010030400d986 */ /* 0x0003e2000c101124 */
[----:B------:R-:W-:Y:S05]  /*24d0*/  @P2 BRA `(.L_x_49) ;  /* 0x00000000000c2947 */ /* 0x000fea0003800000 */
[----:B--2---:R-:W1:Y:S02]  /*24e0*/  LDG.E.U8 R155, desc[UR36][R8.64+0x11] ;  /* 0x00001124089b7981 */ /* 0x004e64000c1e1100 */
[----:B-1----:R-:W-:-:S05]  /*24f0*/  PRMT R3, R155, 0x8880, RZ ;  /* 0x000088809b037816 */ /* 0x002fca00000000ff */
[----:B------:R-:W-:-:S07]  /*2500*/  IMAD R12, R3, R154, RZ ;  /* 0x0000009a030c7224 */ /* 0x000fce00078e02ff */
.L_x_49:
[----:B------:R-:W-:Y:S05]  /*2510*/  BSYNC B1 ;  /* 0x0000000000017941 */ /* 0x000fea0003800000 */
.L_x_48:
        /* <DEDUP_REMOVED lines=11> */
.L_x_51:
[----:B------:R-:W-:Y:S05]  /*25d0*/  BSYNC B1 ;  /* 0x0000000000017941 */ /* 0x000fea0003800000 */
.L_x_50:
[----:B-1----:R-:W-:Y:S01]  /*25e0*/  @!P4 IMAD R3, R34, R153, R12 ;  /* 0x000000992203c224 */ /* 0x002fe200078e020c */
[----:B------:R-:W-:Y:S04]  /*25f0*/  BSSY B1, `(.L_x_52) ;  /* 0x0000006000017945 */ /* 0x000fe80003800000 */
[----:B------:R1:W-:Y:S01]  /*2600*/  @!P4 STG.E.U8 desc[UR36][R6.64+0x10], R3 ;  /* 0x000010030600c986 */ /* 0x0003e2000c101124 */
[----:B------:R-:W-:Y:S05]  /*2610*/  @P3 BRA `(.L_x_53) ;  /* 0x00000000000c3947 */ /* 0x000fea0003800000 */
[----:B--2---:R-:W1:Y:S02]  /*2620*/  LDG.E.U8 R155, desc[UR36][R10.64+0x11] ;  /* 0x000011240a9b7981 */ /* 0x004e64000c1e1100 */
[----:B-1----:R-:W-:-:S05]  /*2630*/  PRMT R3, R155, 0x8880, RZ ;  /* 0x000088809b037816 */ /* 0x002fca00000000ff */
[----:B------:R-:W-:-:S07]  /*2640*/  IMAD R12, R3, R154, RZ ;  /* 0x0000009a030c7224 */ /* 0x000fce00078e02ff */
.L_x_53:
[----:B------:R-:W-:Y:S05]  /*2650*/  BSYNC B1 ;  /* 0x0000000000017941 */ /* 0x000fea0003800000 */
.L_x_52:
[----:B------:R-:W-:Y:S01]  /*2660*/  @!P3 IMAD R35, R35, R153, R12 ;  /* 0x000000992323b224 */ /* 0x000fe200078e020c */
[----:B------:R-:W-:Y:S04]  /*2670*/  BSSY B1, `(.L_x_54) ;  /* 0x0000006000017945 */ /* 0x000fe80003800000 */
[----:B------:R0:W-:Y:S01]  /*2680*/  @!P3 STG.E.U8 desc[UR36][R6.64+0x11], R35 ;  /* 0x000011230600b986 */ /* 0x0001e2000c101124 */
[----:B------:R-:W-:Y:S05]  /*2690*/  @P5 BRA `(.L_x_55) ;  /* 0x00000000000c5947 */ /* 0x000fea0003800000 */
[----:B--2---:R-:W1:Y:S02]  /*26a0*/  LDG.E.U8 R155, desc[UR36][R8.64+0x18] ;  /* 0x00001824089b7981 */ /* 0x004e64000c1e1100 */
[----:B-1----:R-:W-:-:S05]  /*26b0*/  PRMT R3, R155, 0x8880, RZ ;  /* 0x000088809b037816 */ /* 0x002fca00000000ff */
[----:B------:R-:W-:-:S07]  /*26c0*/  IMAD R12, R3, R154, RZ ;  /* 0x0000009a030c7224 */ /* 0x000fce00078e02ff */
.L_x_55:
[----:B------:R-:W-:Y:S05]  /*26d0*/  BSYNC B1 ;  /* 0x0000000000017941 */ /* 0x000fea0003800000 */
.L_x_54:
[----:B-1----:R-:W-:Y:S01]  /*26e0*/  @!P5 IMAD R3, R36, R153, R12 ;  /* 0x000000992403d224 */ /* 0x002fe200078e020c */
[----:B------:R-:W-:Y:S04]  /*26f0*/  BSSY B1, `(.L_x_56) ;  /* 0x0000006000017945 */ /* 0x000fe80003800000 */
[----:B------:R1:W-:Y:S01]  /*2700*/  @!P5 STG.E.U8 desc[UR36][R4.64+0x18], R3 ;  /* 0x000018030400d986 */ /* 0x0003e2000c101124 */
[----:B------:R-:W-:Y:S05]  /*2710*/  @P2 BRA `(.L_x_57) ;  /* 0x00000000000c2947 */ /* 0x000fea0003800000 */
[----:B--2---:R-:W1:Y:S02]  /*2720*/  LDG.E.U8 R155, desc[UR36][R8.64+0x19] ;  /* 0x00001924089b7981 */ /* 0x004e64000c1e1100 */
[----:B-1----:R-:W-:-:S05]  /*2730*/  PRMT R3, R155, 0x8880, RZ ;  /* 0x000088809b037816 */ /* 0x002fca00000000ff */
[----:B------:R-:W-:-:S07]  /*2740*/  IMAD R12, R3, R154, RZ ;  /* 0x0000009a030c7224 */ /* 0x000fce00078e02ff */
.L_x_57:
[----:B------:R-:W-:Y:S05]  /*2750*/  BSYNC B1 ;  /* 0x0000000000017941 */ /* 0x000fea0003800000 */
.L_x_56:
        /* <DEDUP_REMOVED lines=11> */
.L_x_59:
[----:B------:R-:W-:Y:S05]  /*2810*/  BSYNC B1 ;  /* 0x0000000000017941 */ /* 0x000fea0003800000 */
.L_x_58:
[----:B-1----:R-:W-:Y:S01]  /*2820*/  @!P4 IMAD R3, R38, R153, R12 ;  /* 0x000000992603c224 */ /* 0x002fe200078e020c */
[----:B------:R-:W-:Y:S04]  /*2830*/  BSSY B1, `(.L_x_60) ;  /* 0x0000006000017945 */ /* 0x000fe80003800000 */
[----:B------:R1:W-:Y:S01]  /*2840*/  @!P4 STG.E.U8 desc[UR36][R6.64+0x18], R3 ;  /* 0x000018030600c986 */ /* 0x0003e2000c101124 */
[----:B------:R-:W-:Y:S05]  /*2850*/  @P3 BRA `(.L_x_61) ;  /* 0x00000000000c3947 */ /* 0x000fea0003800000 */
[----:B--2---:R-:W1:Y:S02]  /*2860*/  LDG.E.U8 R155, desc[UR36][R10.64+0x19] ;  /* 0x000019240a9b7981 */ /* 0x004e64000c1e1100 */
[----:B-1----:R-:W-:-:S05]  /*2870*/  PRMT R3, R155, 0x8880, RZ ;  /* 0x000088809b037816 */ /* 0x002fca00000000ff */
[----:B------:R-:W-:-:S07]  /*2880*/  IMAD R12, R3, R154, RZ ;  /* 0x0000009a030c7224 */ /* 0x000fce00078e02ff */
.L_x_61:
[----:B------:R-:W-:Y:S05]  /*2890*/  BSYNC B1 ;  /* 0x0000000000017941 */ /* 0x000fea0003800000 */
.L_x_60:
[----:B------:R-:W-:Y:S01]  /*28a0*/  @!P3 IMAD R39, R39, R153, R12 ;  /* 0x000000992727b224 */ /* 0x000fe200078e020c */
[----:B------:R-:W-:Y:S04]  /*28b0*/  BSSY B1, `(.L_x_62) ;  /* 0x0000006000017945 */ /* 0x000fe80003800000 */
[----:B------:R0:W-:Y:S01]  /*28c0*/  @!P3 STG.E.U8 desc[UR36][R6.64+0x19], R39 ;  /* 0x000019270600b986 */ /* 0x0001e2000c101124 */
[----:B------:R-:W-:Y:S05]  /*28d0*/  @P5 BRA `(.L_x_63) ;  /* 0x00000000000c5947 */ /* 0x000fea0003800000 */
[----:B--2---:R-:W1:Y:S02]  /*28e0*/  LDG.E.U8 R155, desc[UR36][R8.64+0x20] ;  /* 0x00002024089b7981 */ /* 0x004e64000c1e1100 */
[----:B-1----:R-:W-:-:S05]  /*28f0*/  PRMT R3, R155, 0x8880, RZ ;  /* 0x000088809b037816 */ /* 0x002fca00000000ff */
[----:B------:R-:W-:-:S07]  /*2900*/  IMAD R12, R3, R154, RZ ;  /* 0x0000009a030c7224 */ /* 0x000fce00078e02ff */
.L_x_63:
[----:B------:R-:W-:Y:S05]  /*2910*/  BSYNC B1 ;  /* 0x0000000000017941 */ /* 0x000fea0003800000 */
.L_x_62:
[----:B-1----:R-:W-:Y:S01]  /*2920*/  @!P5 IMAD R3, R40, R153, R12 ;  /* 0x000000992803d224 */ /* 0x002fe200078e020c */
[----:B------:R-:W-:Y:S04]  /*2930*/  BSSY B1, `(.L_x_64) ;  /* 0x0000006000017945 */ /* 0x000fe80003800000 */
[----:B------:R1:W-:Y:S01]  /*2940*/  @!P5 STG.E.U8 desc[UR36][R4.64+0x20], R3 ;  /* 0x000020030400d986 */ /* 0x0003e2000c101124 */
[----:B------:R-:W-:Y:S05]  /*2950*/  @P2 BRA `(.L_x_65) ;  /* 0x00000000000c2947 */ /* 0x000fea0003800000 */
[----:B--2---:R-:W1:Y:S02]  /*2960*/  LDG.E.U8 R155, desc[UR36][R8.64+0x21] ;  /* 0x00002124089b7981 */ /* 0x004e64000c1e1100 */
[----:B-1----:R-:W-:-:S05]  /*2970*/  PRMT R3, R155, 0x8880, RZ ;  /* 0x000088809b037816 */ /* 0x002fca00000000ff */
[----:B------:R-:W-:-:S07]  /*2980*/  IMAD R12, R3, R154, RZ ;  /* 0x0000009a030c7224 */ /* 0x000fce00078e02ff */
.L_x_65:
[----:B------:R-:W-:Y:S05]  /*2990*/  BSYNC B1 ;  /* 0x0000000000017941 */ /* 0x000fea0003800000 */
.L_x_64:
        /* <DEDUP_REMOVED lines=11> */
.L_x_67:
[----:B------:R-:W-:Y:S05]  /*2a50*/  BSYNC B1 ;  /* 0x0000000000017941 */ /* 0x000fea0003800000 */
.L_x_66:
[----:B-1----:R-:W-:Y:S01]  /*2a60*/  @!P4 IMAD R3, R42, R153, R12 ;  /* 0x000000992a03c224 */ /* 0x002fe200078e020c */
[----:B------:R-:W-:Y:S04]  /*2a70*/  BSSY B1, `(.L_x_68) ;  /* 0x0000006000017945 */ /* 0x000fe80003800000 */
[----:B------:R1:W-:Y:S01]  /*2a80*/  @!P4 STG.E.U8 desc[UR36][R6.64+0x20], R3 ;  /* 0x000020030600c986 */ /* 0x0003e2000c101124 */
[----:B------:R-:W-:Y:S05]  /*2a90*/  @P3 BRA `(.L_x_69) ;  /* 0x00000000000c3947 */ /* 0x000fea0003800000 */
[----:B--2---:R-:W1:Y:S02]  /*2aa0*/  LDG.E.U8 R155, desc[UR36][R10.64+0x21] ;  /* 0x000021240a9b7981 */ /* 0x004e64000c1e1100 */
[----:B-1----:R-:W-:-:S05]  /*2ab0*/  PRMT R3, R155, 0x8880, RZ ;  /* 0x000088809b037816 */ /* 0x002fca00000000ff */
[----:B------:R-:W-:-:S07]  /*2ac0*/  IMAD R12, R3, R154, RZ ;  /* 0x0000009a030c7224 */ /* 0x000fce00078e02ff */
.L_x_69:
[----:B------:R-:W-:Y:S05]  /*2ad0*/  BSYNC B1 ;  /* 0x0000000000017941 */ /* 0x000fea0003800000 */
.L_x_68:
[----:B------:R-:W-:Y:S01]  /*2ae0*/  @!P3 IMAD R43, R43, R153, R12 ;  /* 0x000000992b2bb224 */ /* 0x000fe200078e020c */
[----:B------:R-:W-:Y:S04]  /*2af0*/  BSSY B1, `(.L_x_70) ;  /* 0x0000006000017945 */ /* 0x000fe80003800000 */
[----:B------:R0:W-:Y:S01]  /*2b00*/  @!P3 STG.E.U8 desc[UR36][R6.64+0x21], R43 ;  /* 0x0000212b0600b986 */ /* 0x0001e2000c101124 */
[----:B------:R-:W-:Y:S05]  /*2b10*/  @P5 BRA `(.L_x_71) ;  /* 0x00000000000c5947 */ /* 0x000fea0003800000 */
[----:B--2---:R-:W1:Y:S02]  /*2b20*/  LDG.E.U8 R155, desc[UR36][R8.64+0x28] ;  /* 0x00002824089b7981 */ /* 0x004e64000c1e1100 */
[----:B-1----:R-:W-:-:S05]  /*2b30*/  PRMT R3, R155, 0x8880, RZ ;  /* 0x000088809b037816 */ /* 0x002fca00000000ff */
[----:B------:R-:W-:-:S07]  /*2b40*/  IMAD R12, R3, R154, RZ ;  /* 0x0000009a030c7224 */ /* 0x000fce00078e02ff */
.L_x_71:
[----:B------:R-:W-:Y:S05]  /*2b50*/  BSYNC B1 ;  /* 0x0000000000017941 */ /* 0x000fea0003800000 */
.L_x_70:
[----:B-1----:R-:W-:Y:S01]  /*2b60*/  @!P5 IMAD R3, R44, R153, R12 ;  /* 0x000000992c03d224 */ /* 0x002fe200078e020c */
[----:B------:R-:W-:Y:S04]  /*2b70*/  BSSY B1, `(.L_x_72) ;  /* 0x0000006000017945 */ /* 0x000fe80003800000 */
[----:B------:R1:W-:Y:S01]  /*2b80*/  @!P5 STG.E.U8 desc[UR36][R4.64+0x28], R3 ;  /* 0x000028030400d986 */ /* 0x0003e2000c101124 */
[----:B------:R-:W-:Y:S05]  /*2b90*/  @P2 BRA `(.L_x_73) ;  /* 0x00000000000c2947 */ /* 0x000fea0003800000 */
[----:B--2---:R-:W1:Y:S02]  /*2ba0*/  LDG.E.U8 R155, desc[UR36][R8.64+0x29] ;  /* 0x00002924089b7981 */ /* 0x004e64000c1e1100 */
[----:B-1----:R-:W-:-:S05]  /*2bb0*/  PRMT R3, R155, 0x8880, RZ ;  /* 0x000088809b037816 */ /* 0x002fca00000000ff */
[----:B------:R-:W-:-:S07]  /*2bc0*/  IMAD R12, R3, R154, RZ ;  /* 0x0000009a030c7224 */ /* 0x000fce00078e02ff */
.L_x_73:
[----:B------:R-:W-:Y:S05]  /*2bd0*/  BSYNC B1 ;  /* 0x0000000000017941 */ /* 0x000fea0003800000 */
.L_x_72:
        /* <DEDUP_REMOVED lines=11> */
.L_x_75:
[----:B------:R-:W-:Y:S05]  /*2c90*/  BSYNC B1 ;  /* 0x0000000000017941 */ /* 0x000fea0003800000 */
.L_x_74:
[----:B-1----:R-:W-:Y:S01]  /*2ca0*/  @!P4 IMAD R3, R46, R153, R12 ;  /* 0x000000992e03c224 */ /* 0x002fe200078e020c */
[----:B------:R-:W-:Y:S04]  /*2cb0*/  BSSY B1, `(.L_x_76) ;  /* 0x0000006000017945 */ /* 0x000fe80003800000 */
[----:B------:R1:W-:Y:S01]  /*2cc0*/  @!P4 STG.E.U8 desc[UR36][R6.64+0x28], R3 ;  /* 0x000028030600c986 */ /* 0x0003e2000c101124 */
[----:B------:R-:W-:Y:S05]  /*2cd0*/  @P3 BRA `(.L_x_77) ;  /* 0x00000000000c3947 */ /* 0x000fea0003800000 */
[----:B--2---:R-:W1:Y:S02]  /*2ce0*/  LDG.E.U8 R155, desc[UR36][R10.64+0x29] ;  /* 0x000029240a9b7981 */ /* 0x004e64000c1e1100 */
[----:B-1----:R-:W-:-:S05]  /*2cf0*/  PRMT R3, R155, 0x8880, RZ ;  /* 0x000088809b037816 */ /* 0x002fca00000000ff */
[----:B------:R-:W-:-:S07]  /*2d00*/  IMAD R12, R3, R154, RZ ;  /* 0x0000009a030c7224 */ /* 0x000fce00078e02ff */
.L_x_77:
[----:B------:R-:W-:Y:S05]  /*2d10*/  BSYNC B1 ;  /* 0x0000000000017941 */ /* 0x000fea0003800000 */
.L_x_76:
[----:B------:R-:W-:Y:S01]  /*2d20*/  @!P3 IMAD R47, R47, R153, R12 ;  /* 0x000000992f2fb224 */ /* 0x000fe200078e020c */
[----:B------:R-:W-:Y:S04]  /*2d30*/  BSSY B1, `(.L_x_78) ;  /* 0x0000006000017945 */ /* 0x000fe80003800000 */
[----:B------:R0:W-:Y:S01]  /*2d40*/  @!P3 STG.E.U8 desc[UR36][R6.64+0x29], R47 ;  /* 0x0000292f0600b986 */ /* 0x0001e2000c101124 */
[----:B------:R-:W-:Y:S05]  /*2d50*/  @P5 BRA `(.L_x_79) ;  /* 0x00000000000c5947 */ /* 0x000fea0003800000 */
[----:B--2---:R-:W1:Y:S02]  /*2d60*/  LDG.E.U8 R155, desc[UR36][R8.64+0x30] ;  /* 0x00003024089b7981 */ /* 0x004e64000c1e1100 */
[----:B-1----:R-:W-:-:S05]  /*2d70*/  PRMT R3, R155, 0x8880, RZ ;  /* 0x000088809b037816 */ /* 0x002fca00000000ff */
[----:B------:R-:W-:-:S07]  /*2d80*/  IMAD R12, R3, R154, RZ ;  /* 0x0000009a030c7224 */ /* 0x000fce00078e02ff */
.L_x_79:
[----:B------:R-:W-:Y:S05]  /*2d90*/  BSYNC B1 ;  /* 0x0000000000017941 */ /* 0x000fea0003800000 */
.L_x_78:
[----:B-1----:R-:W-:Y:S01]  /*2da0*/  @!P5 IMAD R3, R48, R153, R12 ;  /* 0x000000993003d224 */ /* 0x002fe200078e020c */
[----:B------:R-:W-:Y:S04]  /*2db0*/  BSSY B1, `(.L_x_80) ;  /* 0x0000006000017945 */ /* 0x000fe80003800000 */
[----:B------:R1:W-:Y:S01]  /*2dc0*/  @!P5 STG.E.U8 desc[UR36][R4.64+0x30], R3 ;  /* 0x000030030400d986 */ /* 0x0003e2000c101124 */
[----:B------:R-:W-:Y:S05]  /*2dd0*/  @P2 BRA `(.L_x_81) ;  /* 0x00000000000c2947 */ /* 0x000fea0003800000 */
[----:B--2---:R-:W1:Y:S02]  /*2de0*/  LDG.E.U8 R155, desc[UR36][R8.64+0x31] ;  /* 0x00003124089b7981 */ /* 0x004e64000c1e1100 */
[----:B-1----:R-:W-:-:S05]  /*2df0*/  PRMT R3, R155, 0x8880, RZ ;  /* 0x000088809b037816 */ /* 0x002fca00000000ff */
[----:B------:R-:W-:-:S07]  /*2e00*/  IMAD R12, R3, R154, RZ ;  /* 0x0000009a030c7224 */ /* 0x000fce00078e02ff */
.L_x_81:
[----:B------:R-:W-:Y:S05]  /*2e10*/  BSYNC B1 ;  /* 0x0000000000017941 */ /* 0x000fea0003800000 */
.L_x_80:
        /* <DEDUP_REMOVED lines=11> */
.L_x_83:
[----:B------:R-:W-:Y:S05]  /*2ed0*/  BSYNC B1 ;  /* 0x0000000000017941 */ /* 0x000fea0003800000 */
.L_x_82:
[----:B-1----:R-:W-:Y:S01]  /*2ee0*/  @!P4 IMAD R3, R50, R153, R12 ;  /* 0x000000993203c224 */ /* 0x002fe200078e020c */
[----:B------:R-:W-:Y:S04]  /*2ef0*/  BSSY B1, `(.L_x_84) ;  /* 0x0000006000017945 */ /* 0x000fe80003800000 */
[----:B------:R1:W-:Y:S01]  /*2f00*/  @!P4 STG.E.U8 desc[UR36][R6.64+0x30], R3 ;  /* 0x000030030600c986 */ /* 0x0003e2000c101124 */
[----:B------:R-:W-:Y:S05]  /*2f10*/  @P3 BRA `(.L_x_85) ;  /* 0x00000000000c3947 */ /* 0x000fea0003800000 */
[----:B--2---:R-:W1:Y:S02]  /*2f20*/  LDG.E.U8 R155, desc[UR36][R10.64+0x31] ;  /* 0x000031240a9b7981 */ /* 0x004e64000c1e1100 */
[----:B-1----:R-:W-:-:S05]  /*2f30*/  PRMT R3, R155, 0x8880, RZ ;  /* 0x000088809b037816 */ /* 0x002fca00000000ff */
[----:B------:R-:W-:-:S07]  /*2f40*/  IMAD R12, R3, R154, RZ ;  /* 0x0000009a030c7224 */ /* 0x000fce00078e02ff */
.L_x_85:
[----:B------:R-:W-:Y:S05]  /*2f50*/  BSYNC B1 ;  /* 0x0000000000017941 */ /* 0x000fea0003800000 */
.L_x_84:
[----:B------:R-:W-:Y:S01]  /*2f60*/  @!P3 IMAD R51, R51, R153, R12 ;  /* 0x000000993333b224 */ /* 0x000fe200078e020c */
[----:B------:R-:W-:Y:S04]  /*2f70*/  BSSY B1, `(.L_x_86) ;  /* 0x0000006000017945 */ /* 0x000fe80003800000 */
[----:B------:R0:W-:Y:S01]  /*2f80*/  @!P3 STG.E.U8 desc[UR36][R6.64+0x31], R51 ;  /* 0x000031330600b986 */ /* 0x0001e2000c101124 */
[----:B------:R-:W-:Y:S05]  /*2f90*/  @P5 BRA `(.L_x_87) ;  /* 0x00000000000c5947 */ /* 0x000fea0003800000 */
[----:B--2---:R-:W1:Y:S02]  /*2fa0*/  LDG.E.U8 R155, desc[UR36][R8.64+0x38] ;  /* 0x00003824089b7981 */ /* 0x004e64000c1e1100 */
[----:B-1----:R-:W-:-:S05]  /*2fb0*/  PRMT R3, R155, 0x8880, RZ ;  /* 0x000088809b037816 */ /* 0x002fca00000000ff */
[----:B------:R-:W-:-:S07]  /*2fc0*/  IMAD R12, R3, R154, RZ ;  /* 0x0000009a030c7224 */ /* 0x000fce00078e02ff */
.L_x_87:
[----:B------:R-:W-:Y:S05]  /*2fd0*/  BSYNC B1 ;  /* 0x0000000000017941 */ /* 0x000fea0003800000 */
.L_x_86:
[----:B-1----:R-:W-:Y:S01]  /*2fe0*/  @!P5 IMAD R3, R52, R153, R12 ;  /* 0x000000993403d224 */ /* 0x002fe200078e020c */
[----:B------:R-:W-:Y:S04]  /*2ff0*/  BSSY B1, `(.L_x_88) ;  /* 0x0000006000017945 */ /* 0x000fe80003800000 */
[----:B------:R1:W-:Y:S01]  /*3000*/  @!P5 STG.E.U8 desc[UR36][R4.64+0x38], R3 ;  /* 0x000038030400d986 */ /* 0x0003e2000c101124 */
[----:B------:R-:W-:Y:S05]  /*3010*/  @P2 BRA `(.L_x_89) ;  /* 0x00000000000c2947 */ /* 0x000fea0003800000 */
[----:B--2---:R-:W1:Y:S02]  /*3020*/  LDG.E.U8 R155, desc[UR36][R8.64+0x39] ;  /* 0x00003924089b7981 */ /* 0x004e64000c1e1100 */
[----:B-1----:R-:W-:-:S05]  /*3030*/  PRMT R3, R155, 0x8880, RZ ;  /* 0x000088809b037816 */ /* 0x002fca00000000ff */
[----:B------:R-:W-:-:S07]  /*3040*/  IMAD R12, R3, R154, RZ ;  /* 0x0000009a030c7224 */ /* 0x000fce00078e02ff */
.L_x_89:
[----:B------:R-:W-:Y:S05]  /*3050*/  BSYNC B1 ;  /* 0x0000000000017941 */ /* 0x000fea0003800000 */
.L_x_88:
        /* <DEDUP_REMOVED lines=11> */
.L_x_91:
[----:B------:R-:W-:Y:S05]  /*3110*/  BSYNC B1 ;  /* 0x0000000000017941 */ /* 0x000fea0003800000 */
.L_x_90:
[----:B-1----:R-:W-:Y:S01]  /*3120*/  @!P4 IMAD R3, R54, R153, R12 ;  /* 0x000000993603c224 */ /* 0x002fe200078e020c */
[----:B------:R-:W-:Y:S04]  /*3130*/  BSSY B1, `(.L_x_92) ;  /* 0x0000006000017945 */ /* 0x000fe80003800000 */
[----:B------:R1:W-:Y:S01]  /*3140*/  @!P4 STG.E.U8 desc[UR36][R6.64+0x38], R3 ;  /* 0x000038030600c986 */ /* 0x0003e2000c101124 */
[----:B------:R-:W-:Y:S05]  /*3150*/  @P3 BRA `(.L_x_93) ;  /* 0x00000000000c3947 */ /* 0x000fea0003800000 */
[----:B--2---:R-:W1:Y:S02]  /*3160*/  LDG.E.U8 R155, desc[UR36][R10.64+0x39] ;  /* 0x000039240a9b7981 */ /* 0x004e64000c1e1100 */
[----:B-1----:R-:W-:-:S05]  /*3170*/  PRMT R3, R155, 0x8880, RZ ;  /* 0x000088809b037816 */ /* 0x002fca00000000ff */
[----:B------:R-:W-:-:S07]  /*3180*/  IMAD R12, R3, R154, RZ ;  /* 0x0000009a030c7224 */ /* 0x000fce00078e02ff */
.L_x_93:
[----:B------:R-:W-:Y:S05]  /*3190*/  BSYNC B1 ;  /* 0x0000000000017941 */ /* 0x000fea0003800000 */
.L_x_92:
[----:B------:R-:W-:Y:S01]  /*31a0*/  @!P3 IMAD R55, R55, R153, R12 ;  /* 0x000000993737b224 */ /* 0x000fe200078e020c */
[----:B------:R-:W-:Y:S04]  /*31b0*/  BSSY B1, `(.L_x_94) ;  /* 0x0000006000017945 */ /* 0x000fe80003800000 */
[----:B------:R0:W-:Y:S01]  /*31c0*/  @!P3 STG.E.U8 desc[UR36][R6.64+0x39], R55 ;  /* 0x000039370600b986 */ /* 0x0001e2000c101124 */
[----:B------:R-:W-:Y:S05]  /*31d0*/  @P5 BRA `(.L_x_95) ;  /* 0x00000000000c5947 */ /* 0x000fea0003800000 */
[----:B--2---:R-:W1:Y:S02]  /*31e0*/  LDG.E.U8 R155, desc[UR36][R8.64+0x40] ;  /* 0x00004024089b7981 */ /* 0x004e64000c1e1100 */
[----:B-1----:R-:W-:-:S05]  /*31f0*/  PRMT R3, R155, 0x8880, RZ ;  /* 0x000088809b037816 */ /* 0x002fca00000000ff */
[----:B------:R-:W-:-:S07]  /*3200*/  IMAD R12, R3, R154, RZ ;  /* 0x0000009a030c7224 */ /* 0x000fce00078e02ff */
.L_x_95:
[----:B------:R-:W-:Y:S05]  /*3210*/  BSYNC B1 ;  /* 0x0000000000017941 */ /* 0x000fea0003800000 */
.L_x_94:
[----:B-1----:R-:W-:Y:S01]  /*3220*/  @!P5 IMAD R3, R56, R153, R12 ;  /* 0x000000993803d224 */ /* 0x002fe200078e020c */
[----:B------:R-:W-:Y:S04]  /*3230*/  BSSY B1, `(.L_x_96) ;  /* 0x0000006000017945 */ /* 0x000fe80003800000 */
[----:B------:R1:W-:Y:S01]  /*3240*/  @!P5 STG.E.U8 desc[UR36][R4.64+0x40], R3 ;  /* 0x000040030400d986 */ /* 0x0003e2000c101124 */
[----:B------:R-:W-:Y:S05]  /*3250*/  @P2 BRA `(.L_x_97) ;  /* 0x00000000000c2947 */ /* 0x000fea0003800000 */
[----:B--2---:R-:W1:Y:S02]  /*3260*/  LDG.E.U8 R155, desc[UR36][R8.64+0x41] ;  /* 0x00004124089b7981 */ /* 0x004e64000c1e1100 */
[----:B-1----:R-:W-:-:S05]  /*3270*/  PRMT R3, R155, 0x8880, RZ ;  /* 0x000088809b037816 */ /* 0x002fca00000000ff */
[----:B------:R-:W-:-:S07]  /*3280*/  IMAD R12, R3, R154, RZ ;  /* 0x0000009a030c7224 */ /* 0x000fce00078e02ff */
.L_x_97:
[----:B------:R-:W-:Y:S05]  /*3290*/  BSYNC B1 ;  /* 0x0000000000017941 */ /* 0x000fea0003800000 */
.L_x_96:
        /* <DEDUP_REMOVED lines=11> */
.L_x_99:
[----:B------:R-:W-:Y:S05]  /*3350*/  BSYNC B1 ;  /* 0x0000000000017941 */ /* 0x000fea0003800000 */
.L_x_98:
[----:B-1----:R-:W-:Y:S01]  /*3360*/  @!P4 IMAD R3, R58, R153, R12 ;  /* 0x000000993a03c224 */ /* 0x002fe200078e020c */
[----:B------:R-:W-:Y:S04]  /*3370*/  BSSY B1, `(.L_x_100) ;  /* 0x0000006000017945 */ /* 0x000fe80003800000 */
[----:B------:R1:W-:Y:S01]  /*3380*/  @!P4 STG.E.U8 desc[UR36][R6.64+0x40], R3 ;  /* 0x000040030600c986 */ /* 0x0003e2000c101124 */
[----:B------:R-:W-:Y:S05]  /*3390*/  @P3 BRA `(.L_x_101) ;  /* 0x00000000000c3947 */ /* 0x000fea0003800000 */
[----:B--2---:R-:W1:Y:S02]  /*33a0*/  LDG.E.U8 R155, desc[UR36][R10.64+0x41] ;  /* 0x000041240a9b7981 */ /* 0x004e64000c1e1100 */
[----:B-1----:R-:W-:-:S05]  /*33b0*/  PRMT R3, R155, 0x8880, RZ ;  /* 0x000088809b037816 */ /* 0x002fca00000000ff */
[----:B------:R-:W-:-:S07]  /*33c0*/  IMAD R12, R3, R154, RZ ;  /* 0x0000009a030c7224 */ /* 0x000fce00078e02ff */
.L_x_101:
[----:B------:R-:W-:Y:S05]  /*33d0*/  BSYNC B1 ;  /* 0x0000000000017941 */ /* 0x000fea0003800000 */
.L_x_100:
[----:B------:R-:W-:Y:S01]  /*33e0*/  @!P3 IMAD R59, R59, R153, R12 ;  /* 0x000000993b3bb224 */ /* 0x000fe200078e020c */
[----:B------:R-:W-:Y:S04]  /*33f0*/  BSSY B1, `(.L_x_102) ;  /* 0x0000006000017945 */ /* 0x000fe80003800000 */
[----:B------:R0:W-:Y:S01]  /*3400*/  @!P3 STG.E.U8 desc[UR36][R6.64+0x41], R59 ;  /* 0x0000413b0600b986 */ /* 0x0001e2000c101124 */
[----:B------:R-:W-:Y:S05]  /*3410*/  @P5 BRA `(.L_x_103) ;  /* 0x00000000000c5947 */ /* 0x000fea0003800000 */
[----:B--2---:R-:W1:Y:S02]  /*3420*/  LDG.E.U8 R155, desc[UR36][R8.64+0x48] ;  /* 0x00004824089b7981 */ /* 0x004e64000c1e1100 */
[----:B-1----:R-:W-:-:S05]  /*3430*/  PRMT R3, R155, 0x8880, RZ ;  /* 0x000088809b037816 */ /* 0x002fca00000000ff */
[----:B------:R-:W-:-:S07]  /*3440*/  IMAD R12, R3, R154, RZ ;  /* 0x0000009a030c7224 */ /* 0x000fce00078e02ff */
.L_x_103:
[----:B------:R-:W-:Y:S05]  /*3450*/  BSYNC B1 ;  /* 0x0000000000017941 */ /* 0x000fea0003800000 */
.L_x_102:
[----:B-1----:R-:W-:Y:S01]  /*3460*/  @!P5 IMAD R3, R60, R153, R12 ;  /* 0x000000993c03d224 */ /* 0x002fe200078e020c */
[----:B------:R-:W-:Y:S04]  /*3470*/  BSSY B1, `(.L_x_104) ;  /* 0x0000006000017945 */ /* 0x000fe80003800000 */
[----:B------:R1:W-:Y:S01]  /*3480*/  @!P5 STG.E.U8 desc[UR36][R4.64+0x48], R3 ;  /* 0x000048030400d986 */ /* 0x0003e2000c101124 */
[----:B------:R-:W-:Y:S05]  /*3490*/  @P2 BRA `(.L_x_105) ;  /* 0x00000000000c2947 */ /* 0x000fea0003800000 */
[----:B--2---:R-:W1:Y:S02]  /*34a0*/  LDG.E.U8 R155, desc[UR36][R8.64+0x49] ;  /* 0x00004924089b7981 */ /* 0x004e64000c1e1100 */
[----:B-1----:R-:W-:-:S05]  /*34b0*/  PRMT R3, R155, 0x8880, RZ ;  /* 0x000088809b037816 */ /* 0x002fca00000000ff */
[----:B------:R-:W-:-:S07]  /*34c0*/  IMAD R12, R3, R154, RZ ;  /* 0x0000009a030c7224 */ /* 0x000fce00078e02ff */
.L_x_105:
[----:B------:R-:W-:Y:S05]  /*34d0*/  BSYNC B1 ;  /* 0x0000000000017941 */ /* 0x000fea0003800000 */
.L_x_104:
        /* <DEDUP_REMOVED lines=11> */
.L_x_107:
[----:B------:R-:W-:Y:S05]  /*3590*/  BSYNC B1 ;  /* 0x0000000000017941 */ /* 0x000fea0003800000 */
.L_x_106:
[----:B-1----:R-:W-:Y:S01]  /*35a0*/  @!P4 IMAD R3, R62, R153, R12 ;  /* 0x000000993e03c224 */ /* 0x002fe200078e020c */
[----:B------:R-:W-:Y:S04]  /*35b0*/  BSSY B1, `(.L_x_108) ;  /* 0x0000006000017945 */ /* 0x000fe80003800000 */
[----:B------:R1:W-:Y:S01]  /*35c0*/  @!P4 STG.E.U8 desc[UR36][R6.64+0x48], R3 ;  /* 0x000048030600c986 */ /* 0x0003e2000c101124 */
[----:B------:R-:W-:Y:S05]  /*35d0*/  @P3 BRA `(.L_x_109) ;  /* 0x00000000000c3947 */ /* 0x000fea0003800000 */
[----:B--2---:R-:W1:Y:S02]  /*35e0*/  LDG.E.U8 R155, desc[UR36][R10.64+0x49] ;  /* 0x000049240a9b7981 */ /* 0x004e64000c1e1100 */
[----:B-1----:R-:W-:-:S05]  /*35f0*/  PRMT R3, R155, 0x8880, RZ ;  /* 0x000088809b037816 */ /* 0x002fca00000000ff */
[----:B------:R-:W-:-:S07]  /*3600*/  IMAD R12, R3, R154, RZ ;  /* 0x0000009a030c7224 */ /* 0x000fce00078e02ff */
.L_x_109:
[----:B------:R-:W-:Y:S05]  /*3610*/  BSYNC B1 ;  /* 0x0000000000017941 */ /* 0x000fea0003800000 */
.L_x_108:
[----:B------:R-:W-:Y:S01]  /*3620*/  @!P3 IMAD R63, R63, R153, R12 ;  /* 0x000000993f3fb224 */ /* 0x000fe200078e020c */
[----:B------:R-:W-:Y:S04]  /*3630*/  BSSY B1, `(.L_x_110) ;  /* 0x0000006000017945 */ /* 0x000fe80003800000 */
[----:B------:R0:W-:Y:S01]  /*3640*/  @!P3 STG.E.U8 desc[UR36][R6.64+0x49], R63 ;  /* 0x0000493f0600b986 */ /* 0x0001e2000c101124 */
[----:B------:R-:W-:Y:S05]  /*3650*/  @P5 BRA `(.L_x_111) ;  /* 0x00000000000c5947 */ /* 0x000fea0003800000 */
[----:B--2---:R-:W1:Y:S02]  /*3660*/  LDG.E.U8 R155, desc[UR36][R8.64+0x50] ;  /* 0x00005024089b7981 */ /* 0x004e64000c1e1100 */
[----:B-1----:R-:W-:-:S05]  /*3670*/  PRMT R3, R155, 0x8880, RZ ;  /* 0x000088809b037816 */ /* 0x002fca00000000ff */
[----:B------:R-:W-:-:S07]  /*3680*/  IMAD R12, R3, R154, RZ ;  /* 0x0000009a030c7224 */ /* 0x000fce00078e02ff */
.L_x_111:
[----:B------:R-:W-:Y:S05]  /*3690*/  BSYNC B1 ;  /* 0x0000000000017941 */ /* 0x000fea0003800000 */
.L_x_110:
[----:B-1----:R-:W-:Y:S01]  /*36a0*/  @!P5 IMAD R3, R64, R153, R12 ;  /* 0x000000994003d224 */ /* 0x002fe200078e020c */
[----:B------:R-:W-:Y:S04]  /*36b0*/  BSSY B1, `(.L_x_112) ;  /* 0x0000006000017945 */ /* 0x000fe80003800000 */
[----:B------:R1:W-:Y:S01]  /*36c0*/  @!P5 STG.E.U8 desc[UR36][R4.64+0x50], R3 ;  /* 0x000050030400d986 */ /* 0x0003e2000c101124 */
[----:B------:R-:W-:Y:S05]  /*36d0*/  @P2 BRA `(.L_x_113) ;  /* 0x00000000000c2947 */ /* 0x000fea0003800000 */
[----:B--2---:R-:W1:Y:S02]  /*36e0*/  LDG.E.U8 R155, desc[UR36][R8.64+0x51] ;  /* 0x00005124089b7981 */ /* 0x004e64000c1e1100 */
[----:B-1----:R-:W-:-:S05]  /*36f0*/  PRMT R3, R155, 0x8880, RZ ;  /* 0x000088809b037816 */ /* 0x002fca00000000ff */
[----:B------:R-:W-:-:S07]  /*3700*/  IMAD R12, R3, R154, RZ ;  /* 0x0000009a030c7224 */ /* 0x000fce00078e02ff */
.L_x_113:
[----:B------:R-:W-:Y:S05]  /*3710*/  BSYNC B1 ;  /* 0x0000000000017941 */ /* 0x000fea0003800000 */
.L_x_112:
        /* <DEDUP_REMOVED lines=11> */
.L_x_115:
[----:B------:R-:W-:Y:S05]  /*37d0*/  BSYNC B1 ;  /* 0x0000000000017941 */ /* 0x000fea0003800000 */
.L_x_114:
[----:B-1----:R-:W-:Y:S01]  /*37e0*/  @!P4 IMAD R3, R66, R153, R12 ;  /* 0x000000994203c224 */ /* 0x002fe200078e020c */
[----:B------:R-:W-:Y:S04]  /*37f0*/  BSSY B1, `(.L_x_116) ;  /* 0x0000006000017945 */ /* 0x000fe80003800000 */
[----:B------:R1:W-:Y:S01]  /*3800*/  @!P4 STG.E.U8 desc[UR36][R6.64+0x50], R3 ;  /* 0x000050030600c986 */ /* 0x0003e2000c101124 */
[----:B------:R-:W-:Y:S05]  /*3810*/  @P3 BRA `(.L_x_117) ;  /* 0x00000000000c3947 */ /* 0x000fea0003800000 */
[----:B--2---:R-:W1:Y:S02]  /*3820*/  LDG.E.U8 R155, desc[UR36][R10.64+0x51] ;  /* 0x000051240a9b7981 */ /* 0x004e64000c1e1100 */
[----:B-1----:R-:W-:-:S05]  /*3830*/  PRMT R3, R155, 0x8880, RZ ;  /* 0x000088809b037816 */ /* 0x002fca00000000ff */
[----:B------:R-:W-:-:S07]  /*3840*/  IMAD R12, R3, R154, RZ ;  /* 0x0000009a030c7224 */ /* 0x000fce00078e02ff */
.L_x_117:
[----:B------:R-:W-:Y:S05]  /*3850*/  BSYNC B1 ;  /* 0x0000000000017941 */ /* 0x000fea0003800000 */
.L_x_116:
[----:B------:R-:W-:Y:S01]  /*3860*/  @!P3 IMAD R67, R67, R153, R12 ;  /* 0x000000994343b224 */ /* 0x000fe200078e020c */
[----:B------:R-:W-:Y:S04]  /*3870*/  BSSY B1, `(.L_x_118) ;  /* 0x0000006000017945 */ /* 0x000fe80003800000 */
[----:B------:R0:W-:Y:S01]  /*3880*/  @!P3 STG.E.U8 desc[UR36][R6.64+0x51], R67 ;  /* 0x000051430600b986 */ /* 0x0001e2000c101124 */
[----:B------:R-:W-:Y:S05]  /*3890*/  @P5 BRA `(.L_x_119) ;  /* 0x00000000000c5947 */ /* 0x000fea0003800000 */
[----:B--2---:R-:W1:Y:S02]  /*38a0*/  LDG.E.U8 R155, desc[UR36][R8.64+0x58] ;  /* 0x00005824089b7981 */ /* 0x004e64000c1e1100 */
[----:B-1----:R-:W-:-:S05]  /*38b0*/  PRMT R3, R155, 0x8880, RZ ;  /* 0x000088809b037816 */ /* 0x002fca00000000ff */
[----:B------:R-:W-:-:S07]  /*38c0*/  IMAD R12, R3, R154, RZ ;  /* 0x0000009a030c7224 */ /* 0x000fce00078e02ff */
.L_x_119:
[----:B------:R-:W-:Y:S05]  /*38d0*/  BSYNC B1 ;  /* 0x0000000000017941 */ /* 0x000fea0003800000 */
.L_x_118:
[----:B-1----:R-:W-:Y:S01]  /*38e0*/  @!P5 IMAD R3, R68, R153, R12 ;  /* 0x000000994403d224 */ /* 0x002fe200078e020c */
[----:B------:R-:W-:Y:S04]  /*38f0*/  BSSY B1, `(.L_x_120) ;  /* 0x0000006000017945 */ /* 0x000fe80003800000 */
[----:B------:R1:W-:Y:S01]  /*3900*/  @!P5 STG.E.U8 desc[UR36][R4.64+0x58], R3 ;  /* 0x000058030400d986 */ /* 0x0003e2000c101124 */
[----:B------:R-:W-:Y:S05]  /*3910*/  @P2 BRA `(.L_x_121) ;  /* 0x00000000000c2947 */ /* 0x000fea0003800000 */
[----:B--2---:R-:W1:Y:S02]  /*3920*/  LDG.E.U8 R155, desc[UR36][R8.64+0x59] ;  /* 0x00005924089b7981 */ /* 0x004e64000c1e1100 */
[----:B-1----:R-:W-:-:S05]  /*3930*/  PRMT R3, R155, 0x8880, RZ ;  /* 0x000088809b037816 */ /* 0x002fca00000000ff */
[----:B------:R-:W-:-:S07]  /*3940*/  IMAD R12, R3, R154, RZ ;  /* 0x0000009a030c7224 */ /* 0x000fce00078e02ff */
.L_x_121:
[----:B------:R-:W-:Y:S05]  /*3950*/  BSYNC B1 ;  /* 0x0000000000017941 */ /* 0x000fea0003800000 */
.L_x_120:
        /* <DEDUP_REMOVED lines=11> */
.L_x_123:
[----:B------:R-:W-:Y:S05]  /*3a10*/  BSYNC B1 ;  /* 0x0000000000017941 */ /* 0x000fea0003800000 */
.L_x_122:
[----:B-1----:R-:W-:Y:S01]  /*3a20*/  @!P4 IMAD R3, R70, R153, R12 ;  /* 0x000000994603c224 */ /* 0x002fe200078e020c */
[----:B------:R-:W-:Y:S04]  /*3a30*/  BSSY B1, `(.L_x_124) ;  /* 0x0000006000017945 */ /* 0x000fe80003800000 */
[----:B------:R1:W-:Y:S01]  /*3a40*/  @!P4 STG.E.U8 desc[UR36][R6.64+0x58], R3 ;  /* 0x000058030600c986 */ /* 0x0003e2000c101124 */
[----:B------:R-:W-:Y:S05]  /*3a50*/  @P3 BRA `(.L_x_125) ;  /* 0x00000000000c3947 */ /* 0x000fea0003800000 */
[----:B--2---:R-:W1:Y:S02]  /*3a60*/  LDG.E.U8 R155, desc[UR36][R10.64+0x59] ;  /* 0x000059240a9b7981 */ /* 0x004e64000c1e1100 */
[----:B-1----:R-:W-:-:S05]  /*3a70*/  PRMT R3, R155, 0x8880, RZ ;  /* 0x000088809b037816 */ /* 0x002fca00000000ff */
[----:B------:R-:W-:-:S07]  /*3a80*/  IMAD R12, R3, R154, RZ ;  /* 0x0000009a030c7224 */ /* 0x000fce00078e02ff */
.L_x_125:
[----:B------:R-:W-:Y:S05]  /*3a90*/  BSYNC B1 ;  /* 0x0000000000017941 */ /* 0x000fea0003800000 */
.L_x_124:
[----:B------:R-:W-:Y:S01]  /*3aa0*/  @!P3 IMAD R71, R71, R153, R12 ;  /* 0x000000994747b224 */ /* 0x000fe200078e020c */
[----:B------:R-:W-:Y:S04]  /*3ab0*/  BSSY B1, `(.L_x_126) ;  /* 0x0000006000017945 */ /* 0x000fe80003800000 */
[----:B------:R0:W-:Y:S01]  /*3ac0*/  @!P3 STG.E.U8 desc[UR36][R6.64+0x59], R71 ;  /* 0x000059470600b986 */ /* 0x0001e2000c101124 */
[----:B------:R-:W-:Y:S05]  /*3ad0*/  @P5 BRA `(.L_x_127) ;  /* 0x00000000000c5947 */ /* 0x000fea0003800000 */
[----:B--2---:R-:W1:Y:S02]  /*3ae0*/  LDG.E.U8 R155, desc[UR36][R8.64+0x60] ;  /* 0x00006024089b7981 */ /* 0x004e64000c1e1100 */
[----:B-1----:R-:W-:-:S05]  /*3af0*/  PRMT R3, R155, 0x8880, RZ ;  /* 0x000088809b037816 */ /* 0x002fca00000000ff */
[----:B------:R-:W-:-:S07]  /*3b00*/  IMAD R12, R3, R154, RZ ;  /* 0x0000009a030c7224 */ /* 0x000fce00078e02ff */
.L_x_127:
[----:B------:R-:W-:Y:S05]  /*3b10*/  BSYNC B1 ;  /* 0x0000000000017941 */ /* 0x000fea0003800000 */
.L_x_126:
[----:B-1----:R-:W-:Y:S01]  /*3b20*/  @!P5 IMAD R3, R72, R153, R12 ;  /* 0x000000994803d224 */ /* 0x002fe200078e020c */
[----:B------:R-:W-:Y:S04]  /*3b30*/  BSSY B1, `(.L_x_128) ;  /* 0x0000006000017945 */ /* 0x000fe80003800000 */
[----:B------:R1:W-:Y:S01]  /*3b40*/  @!P5 STG.E.U8 desc[UR36][R4.64+0x60], R3 ;  /* 0x000060030400d986 */ /* 0x0003e2000c101124 */
[----:B------:R-:W-:Y:S05]  /*3b50*/  @P2 BRA `(.L_x_129) ;  /* 0x00000000000c2947 */ /* 0x000fea0003800000 */
[----:B--2---:R-:W1:Y:S02]  /*3b60*/  LDG.E.U8 R155, desc[UR36][R8.64+0x61] ;  /* 0x00006124089b7981 */ /* 0x004e64000c1e1100 */
[----:B-1----:R-:W-:-:S05]  /*3b70*/  PRMT R3, R155, 0x8880, RZ ;  /* 0x000088809b037816 */ /* 0x002fca00000000ff */
[----:B------:R-:W-:-:S07]  /*3b80*/  IMAD R12, R3, R154, RZ ;  /* 0x0000009a030c7224 */ /* 0x000fce00078e02ff */
.L_x_129:
[----:B------:R-:W-:Y:S05]  /*3b90*/  BSYNC B1 ;  /* 0x0000000000017941 */ /* 0x000fea0003800000 */
.L_x_128:
        /* <DEDUP_REMOVED lines=11> */
.L_x_131:
[----:B------:R-:W-:Y:S05]  /*3c50*/  BSYNC B1 ;  /* 0x0000000000017941 */ /* 0x000fea0003800000 */
.L_x_130:
[----:B-1----:R-:W-:Y:S01]  /*3c60*/  @!P4 IMAD R3, R74, R153, R12 ;  /* 0x000000994a03c224 */ /* 0x002fe200078e020c */
[----:B------:R-:W-:Y:S04]  /*3c70*/  BSSY B1, `(.L_x_132) ;  /* 0x0000006000017945 */ /* 0x000fe80003800000 */
[----:B------:R1:W-:Y:S01]  /*3c80*/  @!P4 STG.E.U8 desc[UR36][R6.64+0x60], R3 ;  /* 0x000060030600c986 */ /* 0x0003e2000c101124 */
[----:B------:R-:W-:Y:S05]  /*3c90*/  @P3 BRA `(.L_x_133) ;  /* 0x00000000000c3947 */ /* 0x000fea0003800000 */
[----:B--2---:R-:W1:Y:S02]  /*3ca0*/  LDG.E.U8 R155, desc[UR36][R10.64+0x61] ;  /* 0x000061240a9b7981 */ /* 0x004e64000c1e1100 */
[----:B-1----:R-:W-:-:S05]  /*3cb0*/  PRMT R3, R155, 0x8880, RZ ;  /* 0x000088809b037816 */ /* 0x002fca00000000ff */
[----:B------:R-:W-:-:S07]  /*3cc0*/  IMAD R12, R3, R154, RZ ;  /* 0x0000009a030c7224 */ /* 0x000fce00078e02ff */
.L_x_133:
[----:B------:R-:W-:Y:S05]  /*3cd0*/  BSYNC B1 ;  /* 0x0000000000017941 */ /* 0x000fea0003800000 */
.L_x_132:
[----:B------:R-:W-:Y:S01]  /*3ce0*/  @!P3 IMAD R75, R75, R153, R12 ;  /* 0x000000994b4bb224 */ /* 0x000fe200078e020c */
[----:B------:R-:W-:Y:S04]  /*3cf0*/  BSSY B1, `(.L_x_134) ;  /* 0x0000006000017945 */ /* 0x000fe80003800000 */
[----:B------:R0:W-:Y:S01]  /*3d00*/  @!P3 STG.E.U8 desc[UR36][R6.64+0x61], R75 ;  /* 0x0000614b0600b986 */ /* 0x0001e2000c101124 */
[----:B------:R-:W-:Y:S05]  /*3d10*/  @P5 BRA `(.L_x_135) ;  /* 0x00000000000c5947 */ /* 0x000fea0003800000 */
[----:B--2---:R-:W1:Y:S02]  /*3d20*/  LDG.E.U8 R155, desc[UR36][R8.64+0x68] ;  /* 0x00006824089b7981 */ /* 0x004e64000c1e1100 */
[----:B-1----:R-:W-:-:S05]  /*3d30*/  PRMT R3, R155, 0x8880, RZ ;  /* 0x000088809b037816 */ /* 0x002fca00000000ff */
[----:B------:R-:W-:-:S07]  /*3d40*/  IMAD R12, R3, R154, RZ ;  /* 0x0000009a030c7224 */ /* 0x000fce00078e02ff */
.L_x_135:
[----:B------:R-:W-:Y:S05]  /*3d50*/  BSYNC B1 ;  /* 0x0000000000017941 */ /* 0x000fea0003800000 */
.L_x_134:
[----:B-1----:R-:W-:Y:S01]  /*3d60*/  @!P5 IMAD R3, R76, R153, R12 ;  /* 0x000000994c03d224 */ /* 0x002fe200078e020c */
[----:B------:R-:W-:Y:S04]  /*3d70*/  BSSY B1, `(.L_x_136) ;  /* 0x0000006000017945 */ /* 0x000fe80003800000 */
[----:B------:R1:W-:Y:S01]  /*3d80*/  @!P5 STG.E.U8 desc[UR36][R4.64+0x68], R3 ;  /* 0x000068030400d986 */ /* 0x0003e2000c101124 */
[----:B------:R-:W-:Y:S05]  /*3d90*/  @P2 BRA `(.L_x_137) ;  /* 0x00000000000c2947 */ /* 0x000fea0003800000 */
[----:B--2---:R-:W1:Y:S02]  /*3da0*/  LDG.E.U8 R155, desc[UR36][R8.64+0x69] ;  /* 0x00006924089b7981 */ /* 0x004e64000c1e1100 */
[----:B-1----:R-:W-:-:S05]  /*3db0*/  PRMT R3, R155, 0x8880, RZ ;  /* 0x000088809b037816 */ /* 0x002fca00000000ff */
[----:B------:R-:W-:-:S07]  /*3dc0*/  IMAD R12, R3, R154, RZ ;  /* 0x0000009a030c7224 */ /* 0x000fce00078e02ff */
.L_x_137:
[----:B------:R-:W-:Y:S05]  /*3dd0*/  BSYNC B1 ;  /* 0x0000000000017941 */ /* 0x000fea0003800000 */
.L_x_136:
        /* <DEDUP_REMOVED lines=11> */
.L_x_139:
[----:B------:R-:W-:Y:S05]  /*3e90*/  BSYNC B1 ;  /* 0x0000000000017941 */ /* 0x000fea0003800000 */
.L_x_138:
[----:B-1----:R-:W-:Y:S01]  /*3ea0*/  @!P4 IMAD R3, R78, R153, R12 ;  /* 0x000000994e03c224 */ /* 0x002fe200078e020c */
[----:B------:R-:W-:Y:S04]  /*3eb0*/  BSSY B1, `(.L_x_140) ;  /* 0x0000006000017945 */ /* 0x000fe80003800000 */
[----:B------:R1:W-:Y:S01]  /*3ec0*/  @!P4 STG.E.U8 desc[UR36][R6.64+0x68], R3 ;  /* 0x000068030600c986 */ /* 0x0003e2000c101124 */
[----:B------:R-:W-:Y:S05]  /*3ed0*/  @P3 BRA `(.L_x_141) ;  /* 0x00000000000c3947 */ /* 0x000fea0003800000 */
[----:B--2---:R-:W1:Y:S02]  /*3ee0*/  LDG.E.U8 R155, desc[UR36][R10.64+0x69] ;  /* 0x000069240a9b7981 */ /* 0x004e64000c1e1100 */
[----:B-1----:R-:W-:-:S05]  /*3ef0*/  PRMT R3, R155, 0x8880, RZ ;  /* 0x000088809b037816 */ /* 0x002fca00000000ff */
[----:B------:R-:W-:-:S07]  /*3f00*/  IMAD R12, R3, R154, RZ ;  /* 0x0000009a030c7224 */ /* 0x000fce00078e02ff */
.L_x_141:
[----:B------:R-:W-:Y:S05]  /*3f10*/  BSYNC B1 ;  /* 0x0000000000017941 */ /* 0x000fea0003800000 */
.L_x_140:
[----:B------:R-:W-:Y:S01]  /*3f20*/  @!P3 IMAD R79, R79, R153, R12 ;  /* 0x000000994f4fb224 */ /* 0x000fe200078e020c */
[----:B------:R-:W-:Y:S04]  /*3f30*/  BSSY B1, `(.L_x_142) ;  /* 0x0000006000017945 */ /* 0x000fe80003800000 */
[----:B------:R0:W-:Y:S01]  /*3f40*/  @!P3 STG.E.U8 desc[UR36][R6.64+0x69], R79 ;  /* 0x0000694f0600b986 */ /* 0x0001e2000c101124 */
[----:B------:R-:W-:Y:S05]  /*3f50*/  @P5 BRA `(.L_x_143) ;  /* 0x00000000000c5947 */ /* 0x000fea0003800000 */
[----:B--2---:R-:W1:Y:S02]  /*3f60*/  LDG.E.U8 R155, desc[UR36][R8.64+0x70] ;  /* 0x00007024089b7981 */ /* 0x004e64000c1e1100 */
[----:B-1----:R-:W-:-:S05]  /*3f70*/  PRMT R3, R155, 0x8880, RZ ;  /* 0x000088809b037816 */ /* 0x002fca00000000ff */
[----:B------:R-:W-:-:S07]  /*3f80*/  IMAD R12, R3, R154, RZ ;  /* 0x0000009a030c7224 */ /* 0x000fce00078e02ff */
.L_x_143:
[----:B------:R-:W-:Y:S05]  /*3f90*/  BSYNC B1 ;  /* 0x0000000000017941 */ /* 0x000fea0003800000 */
.L_x_142:
[----:B-1----:R-:W-:Y:S01]  /*3fa0*/  @!P5 IMAD R3, R80, R153, R12 ;  /* 0x000000995003d224 */ /* 0x002fe200078e020c */
[----:B------:R-:W-:Y:S04]  /*3fb0*/  BSSY B1, `(.L_x_144) ;  /* 0x0000006000017945 */ /* 0x000fe80003800000 */
[----:B------:R1:W-:Y:S01]  /*3fc0*/  @!P5 STG.E.U8 desc[UR36][R4.64+0x70], R3 ;  /* 0x000070030400d986 */ /* 0x0003e2000c101124 */
[----:B------:R-:W-:Y:S05]  /*3fd0*/  @P2 BRA `(.L_x_145) ;  /* 0x00000000000c2947 */ /* 0x000fea0003800000 */
[----:B--2---:R-:W1:Y:S02]  /*3fe0*/  LDG.E.U8 R155, desc[UR36][R8.64+0x71] ;  /* 0x00007124089b7981 */ /* 0x004e64000c1e1100 */
[----:B-1----:R-:W-:-:S05]  /*3ff0*/  PRMT R3, R155, 0x8880, RZ ;  /* 0x000088809b037816 */ /* 0x002fca00000000ff */
[----:B------:R-:W-:-:S07]  /*4000*/  IMAD R12, R3, R154, RZ ;  /* 0x0000009a030c7224 */ /* 0x000fce00078e02ff */
.L_x_145:
[----:B------:R-:W-:Y:S05]  /*4010*/  BSYNC B1 ;  /* 0x0000000000017941 */ /* 0x000fea0003800000 */
.L_x_144:
        /* <DEDUP_REMOVED lines=11> */
.L_x_147:
[----:B------:R-:W-:Y:S05]  /*40d0*/  BSYNC B1 ;  /* 0x0000000000017941 */ /* 0x000fea0003800000 */
.L_x_146:
[----:B-1----:R-:W-:Y:S01]  /*40e0*/  @!P4 IMAD R3, R82, R153, R12 ;  /* 0x000000995203c224 */ /* 0x002fe200078e020c */
[----:B------:R-:W-:Y:S04]  /*40f0*/  BSSY B1, `(.L_x_148) ;  /* 0x0000006000017945 */ /* 0x000fe80003800000 */
[----:B------:R1:W-:Y:S01]  /*4100*/  @!P4 STG.E.U8 desc[UR36][R6.64+0x70], R3 ;  /* 0x000070030600c986 */ /* 0x0003e2000c101124 */
[----:B------:R-:W-:Y:S05]  /*4110*/  @P3 BRA `(.L_x_149) ;  /* 0x00000000000c3947 */ /* 0x000fea0003800000 */
[----:B--2---:R-:W1:Y:S02]  /*4120*/  LDG.E.U8 R155, desc[UR36][R10.64+0x71] ;  /* 0x000071240a9b7981 */ /* 0x004e64000c1e1100 */
[----:B-1----:R-:W-:-:S05]  /*4130*/  PRMT R3, R155, 0x8880, RZ ;  /* 0x000088809b037816 */ /* 0x002fca00000000ff */
[----:B------:R-:W-:-:S07]  /*4140*/  IMAD R12, R3, R154, RZ ;  /* 0x0000009a030c7224 */ /* 0x000fce00078e02ff */
.L_x_149:
[----:B------:R-:W-:Y:S05]  /*4150*/  BSYNC B1 ;  /* 0x0000000000017941 */ /* 0x000fea0003800000 */
.L_x_148:
[----:B------:R-:W-:Y:S01]  /*4160*/  @!P3 IMAD R83, R83, R153, R12 ;  /* 0x000000995353b224 */ /* 0x000fe200078e020c */
[----:B------:R-:W-:Y:S04]  /*4170*/  BSSY B1, `(.L_x_150) ;  /* 0x0000006000017945 */ /* 0x000fe80003800000 */
[----:B------:R0:W-:Y:S01]  /*4180*/  @!P3 STG.E.U8 desc[UR36][R6.64+0x71], R83 ;  /* 0x000071530600b986 */ /* 0x0001e2000c101124 */
[----:B------:R-:W-:Y:S05]  /*4190*/  @P5 BRA `(.L_x_151) ;  /* 0x00000000000c5947 */ /* 0x000fea0003800000 */
[----:B--2---:R-:W1:Y:S02]  /*41a0*/  LDG.E.U8 R155, desc[UR36][R8.64+0x78] ;  /* 0x00007824089b7981 */ /* 0x004e64000c1e1100 */
[----:B-1----:R-:W-:-:S05]  /*41b0*/  PRMT R3, R155, 0x8880, RZ ;  /* 0x000088809b037816 */ /* 0x002fca00000000ff */
[----:B------:R-:W-:-:S07]  /*41c0*/  IMAD R12, R3, R154, RZ ;  /* 0x0000009a030c7224 */ /* 0x000fce00078e02ff */
.L_x_151:
[----:B------:R-:W-:Y:S05]  /*41d0*/  BSYNC B1 ;  /* 0x0000000000017941 */ /* 0x000fea0003800000 */
.L_x_150:
[----:B-1----:R-:W-:Y:S01]  /*41e0*/  @!P5 IMAD R3, R84, R153, R12 ;  /* 0x000000995403d224 */ /* 0x002fe200078e020c */
[----:B------:R-:W-:Y:S04]  /*41f0*/  BSSY B1, `(.L_x_152) ;  /* 0x0000006000017945 */ /* 0x000fe80003800000 */
[----:B------:R1:W-:Y:S01]  /*4200*/  @!P5 STG.E.U8 desc[UR36][R4.64+0x78], R3 ;  /* 0x000078030400d986 */ /* 0x0003e2000c101124 */
[----:B------:R-:W-:Y:S05]  /*4210*/  @P2 BRA `(.L_x_153) ;  /* 0x00000000000c2947 */ /* 0x000fea0003800000 */
[----:B--2---:R-:W1:Y:S02]  /*4220*/  LDG.E.U8 R155, desc[UR36][R8.64+0x79] ;  /* 0x00007924089b7981 */ /* 0x004e64000c1e1100 */
[----:B-1----:R-:W-:-:S05]  /*4230*/  PRMT R3, R155, 0x8880, RZ ;  /* 0x000088809b037816 */ /* 0x002fca00000000ff */
[----:B------:R-:W-:-:S07]  /*4240*/  IMAD R12, R3, R154, RZ ;  /* 0x0000009a030c7224 */ /* 0x000fce00078e02ff */
.L_x_153:
[----:B------:R-:W-:Y:S05]  /*4250*/  BSYNC B1 ;  /* 0x0000000000017941 */ /* 0x000fea0003800000 */
.L_x_152:
        /* <DEDUP_REMOVED lines=11> */
.L_x_155:
[----:B------:R-:W-:Y:S05]  /*4310*/  BSYNC B1 ;  /* 0x0000000000017941 */ /* 0x000fea0003800000 */
.L_x_154:
[----:B-1----:R-:W-:Y:S01]  /*4320*/  @!P4 IMAD R3, R86, R153, R12 ;  /* 0x000000995603c224 */ /* 0x002fe200078e020c */
[----:B------:R-:W-:Y:S04]  /*4330*/  BSSY B1, `(.L_x_156) ;  /* 0x0000006000017945 */ /* 0x000fe80003800000 */
[----:B------:R1:W-:Y:S01]  /*4340*/  @!P4 STG.E.U8 desc[UR36][R6.64+0x78], R3 ;  /* 0x000078030600c986 */ /* 0x0003e2000c101124 */
[----:B------:R-:W-:Y:S05]  /*4350*/  @P3 BRA `(.L_x_157) ;  /* 0x00000000000c3947 */ /* 0x000fea0003800000 */
[----:B--2---:R-:W1:Y:S02]  /*4360*/  LDG.E.U8 R155, desc[UR36][R10.64+0x79] ;  /* 0x000079240a9b7981 */ /* 0x004e64000c1e1100 */
[----:B-1----:R-:W-:-:S05]  /*4370*/  PRMT R3, R155, 0x8880, RZ ;  /* 0x000088809b037816 */ /* 0x002fca00000000ff */
[----:B------:R-:W-:-:S07]  /*4380*/  IMAD R12, R3, R154, RZ ;  /* 0x0000009a030c7224 */ /* 0x000fce00078e02ff */
.L_x_157:
[----:B------:R-:W-:Y:S05]  /*4390*/  BSYNC B1 ;  /* 0x0000000000017941 */ /* 0x000fea0003800000 */
.L_x_156:
[----:B------:R-:W-:Y:S01]  /*43a0*/  @!P3 IMAD R87, R87, R153, R12 ;  /* 0x000000995757b224 */ /* 0x000fe200078e020c */
[----:B------:R-:W-:Y:S04]  /*43b0*/  BSSY B1, `(.L_x_158) ;  /* 0x0000006000017945 */ /* 0x000fe80003800000 */
[----:B------:R0:W-:Y:S01]  /*43c0*/  @!P3 STG.E.U8 desc[UR36][R6.64+0x79], R87 ;  /* 0x000079570600b986 */ /* 0x0001e2000c101124 */
[----:B------:R-:W-:Y:S05]  /*43d0*/  @P5 BRA `(.L_x_159) ;  /* 0x00000000000c5947 */ /* 0x000fea0003800000 */
[----:B--2---:R-:W1:Y:S02]  /*43e0*/  LDG.E.U8 R155, desc[UR36][R8.64+0x80] ;  /* 0x00008024089b7981 */ /* 0x004e64000c1e1100 */
[----:B-1----:R-:W-:-:S05]  /*43f0*/  PRMT R3, R155, 0x8880, RZ ;  /* 0x000088809b037816 */ /* 0x002fca00000000ff */
[----:B------:R-:W-:-:S07]  /*4400*/  IMAD R12, R3, R154, RZ ;  /* 0x0000009a030c7224 */ /* 0x000fce00078e02ff */
.L_x_159:
[----:B------:R-:W-:Y:S05]  /*4410*/  BSYNC B1 ;  /* 0x0000000000017941 */ /* 0x000fea0003800000 */
.L_x_158:
[----:B-1----:R-:W-:Y:S01]  /*4420*/  @!P5 IMAD R3, R88, R153, R12 ;  /* 0x000000995803d224 */ /* 0x002fe200078e020c */
[----:B------:R-:W-:Y:S04]  /*4430*/  BSSY B1, `(.L_x_160) ;  /* 0x0000006000017945 */ /* 0x000fe80003800000 */
[----:B------:R1:W-:Y:S01]  /*4440*/  @!P5 STG.E.U8 desc[UR36][R4.64+0x80], R3 ;  /* 0x000080030400d986 */ /* 0x0003e2000c101124 */
[----:B------:R-:W-:Y:S05]  /*4450*/  @P2 BRA `(.L_x_161) ;  /* 0x00000000000c2947 */ /* 0x000fea0003800000 */
[----:B--2---:R-:W1:Y:S02]  /*4460*/  LDG.E.U8 R155, desc[UR36][R8.64+0x81] ;  /* 0x00008124089b7981 */ /* 0x004e64000c1e1100 */
[----:B-1----:R-:W-:-:S05]  /*4470*/  PRMT R3, R155, 0x8880, RZ ;  /* 0x000088809b037816 */ /* 0x002fca00000000ff */
[----:B------:R-:W-:-:S07]  /*4480*/  IMAD R12, R3, R154, RZ ;  /* 0x0000009a030c7224 */ /* 0x000fce00078e02ff */
.L_x_161:
[----:B------:R-:W-:Y:S05]  /*4490*/  BSYNC B1 ;  /* 0x0000000000017941 */ /* 0x000fea0003800000 */
.L_x_160:
        /* <DEDUP_REMOVED lines=11> */
.L_x_163:
[----:B------:R-:W-:Y:S05]  /*4550*/  BSYNC B1 ;  /* 0x0000000000017941 */ /* 0x000fea0003800000 */
.L_x_162:
[----:B-1----:R-:W-:Y:S01]  /*4560*/  @!P4 IMAD R3, R90, R153, R12 ;  /* 0x000000995a03c224 */ /* 0x002fe200078e020c */
[----:B------:R-:W-:Y:S04]  /*4570*/  BSSY B1, `(.L_x_164) ;  /* 0x0000006000017945 */ /* 0x000fe80003800000 */
[----:B------:R1:W-:Y:S01]  /*4580*/  @!P4 STG.E.U8 desc[UR36][R6.64+0x80], R3 ;  /* 0x000080030600c986 */ /* 0x0003e2000c101124 */
[----:B------:R-:W-:Y:S05]  /*4590*/  @P3 BRA `(.L_x_165) ;  /* 0x00000000000c3947 */ /* 0x000fea0003800000 */
[----:B--2---:R-:W1:Y:S02]  /*45a0*/  LDG.E.U8 R155, desc[UR36][R10.64+0x81] ;  /* 0x000081240a9b7981 */ /* 0x004e64000c1e1100 */
[----:B-1----:R-:W-:-:S05]  /*45b0*/  PRMT R3, R155, 0x8880, RZ ;  /* 0x000088809b037816 */ /* 0x002fca00000000ff */
[----:B------:R-:W-:-:S07]  /*45c0*/  IMAD R12, R3, R154, RZ ;  /* 0x0000009a030c7224 */ /* 0x000fce00078e02ff */
.L_x_165:
[----:B------:R-:W-:Y:S05]  /*45d0*/  BSYNC B1 ;  /* 0x0000000000017941 */ /* 0x000fea0003800000 */
.L_x_164:
[----:B------:R-:W-:Y:S01]  /*45e0*/  @!P3 IMAD R91, R91, R153, R12 ;  /* 0x000000995b5bb224 */ /* 0x000fe200078e020c */
[----:B------:R-:W-:Y:S04]  /*45f0*/  BSSY B1, `(.L_x_166) ;  /* 0x0000006000017945 */ /* 0x000fe80003800000 */
[----:B------:R0:W-:Y:S01]  /*4600*/  @!P3 STG.E.U8 desc[UR36][R6.64+0x81], R91 ;  /* 0x0000815b0600b986 */ /* 0x0001e2000c101124 */
[----:B------:R-:W-:Y:S05]  /*4610*/  @P5 BRA `(.L_x_167) ;  /* 0x00000000000c5947 */ /* 0x000fea0003800000 */
[----:B--2---:R-:W1:Y:S02]  /*4620*/  LDG.E.U8 R155, desc[UR36][R8.64+0x88] ;  /* 0x00008824089b7981 */ /* 0x004e64000c1e1100 */
[----:B-1----:R-:W-:-:S05]  /*4630*/  PRMT R3, R155, 0x8880, RZ ;  /* 0x000088809b037816 */ /* 0x002fca00000000ff */
[----:B------:R-:W-:-:S07]  /*4640*/  IMAD R12, R3, R154, RZ ;  /* 0x0000009a030c7224 */ /* 0x000fce00078e02ff */
.L_x_167:
[----:B------:R-:W-:Y:S05]  /*4650*/  BSYNC B1 ;  /* 0x0000000000017941 */ /* 0x000fea0003800000 */
.L_x_166:
[----:B-1----:R-:W-:Y:S01]  /*4660*/  @!P5 IMAD R3, R92, R153, R12 ;  /* 0x000000995c03d224 */ /* 0x002fe200078e020c */
[----:B------:R-:W-:Y:S04]  /*4670*/  BSSY B1, `(.L_x_168) ;  /* 0x0000006000017945 */ /* 0x000fe80003800000 */
[----:B------:R1:W-:Y:S01]  /*4680*/  @!P5 STG.E.U8 desc[UR36][R4.64+0x88], R3 ;  /* 0x000088030400d986 */ /* 0x0003e2000c101124 */
[----:B------:R-:W-:Y:S05]  /*4690*/  @P2 BRA `(.L_x_169) ;  /* 0x00000000000c2947 */ /* 0x000fea0003800000 */
[----:B--2---:R-:W1:Y:S02]  /*46a0*/  LDG.E.U8 R155, desc[UR36][R8.64+0x89] ;  /* 0x00008924089b7981 */ /* 0x004e64000c1e1100 */
[----:B-1----:R-:W-:-:S05]  /*46b0*/  PRMT R3, R155, 0x8880, RZ ;  /* 0x000088809b037816 */ /* 0x002fca00000000ff */
[----:B------:R-:W-:-:S07]  /*46c0*/  IMAD R12, R3, R154, RZ ;  /* 0x0000009a030c7224 */ /* 0x000fce00078e02ff */
.L_x_169:
[----:B------:R-:W-:Y:S05]  /*46d0*/  BSYNC B1 ;  /* 0x0000000000017941 */ /* 0x000fea0003800000 */
.L_x_168:
        /* <DEDUP_REMOVED lines=11> */
.L_x_171:
[----:B------:R-:W-:Y:S05]  /*4790*/  BSYNC B1 ;  /* 0x0000000000017941 */ /* 0x000fea0003800000 */
.L_x_170:
[----:B-1----:R-:W-:Y:S01]  /*47a0*/  @!P4 IMAD R3, R94, R153, R12 ;  /* 0x000000995e03c224 */ /* 0x002fe200078e020c */
[----:B------:R-:W-:Y:S04]  /*47b0*/  BSSY B1, `(.L_x_172) ;  /* 0x0000006000017945 */ /* 0x000fe80003800000 */
[----:B------:R1:W-:Y:S01]  /*47c0*/  @!P4 STG.E.U8 desc[UR36][R6.64+0x88], R3 ;  /* 0x000088030600c986 */ /* 0x0003e2000c101124 */
[----:B------:R-:W-:Y:S05]  /*47d0*/  @P3 BRA `(.L_x_173) ;  /* 0x00000000000c3947 */ /* 0x000fea0003800000 */
[----:B--2---:R-:W1:Y:S02]  /*47e0*/  LDG.E.U8 R155, desc[UR36][R10.64+0x89] ;  /* 0x000089240a9b7981 */ /* 0x004e64000c1e1100 */
[----:B-1----:R-:W-:-:S05]  /*47f0*/  PRMT R3, R155, 0x8880, RZ ;  /* 0x000088809b037816 */ /* 0x002fca00000000ff */
[----:B------:R-:W-:-:S07]  /*4800*/  IMAD R12, R3, R154, RZ ;  /* 0x0000009a030c7224 */ /* 0x000fce00078e02ff */
.L_x_173:
[----:B------:R-:W-:Y:S05]  /*4810*/  BSYNC B1 ;  /* 0x0000000000017941 */ /* 0x000fea0003800000 */
.L_x_172:
[----:B------:R-:W-:Y:S01]  /*4820*/  @!P3 IMAD R95, R95, R153, R12 ;  /* 0x000000995f5fb224 */ /* 0x000fe200078e020c */
[----:B------:R-:W-:Y:S04]  /*4830*/  BSSY B1, `(.L_x_174) ;  /* 0x0000006000017945 */ /* 0x000fe80003800000 */
[----:B------:R0:W-:Y:S01]  /*4840*/  @!P3 STG.E.U8 desc[UR36][R6.64+0x89], R95 ;  /* 0x0000895f0600b986 */ /* 0x0001e2000c101124 */
[----:B------:R-:W-:Y:S05]  /*4850*/  @P5 BRA `(.L_x_175) ;  /* 0x00000000000c5947 */ /* 0x000fea0003800000 */
[----:B--2---:R-:W1:Y:S02]  /*4860*/  LDG.E.U8 R155, desc[UR36][R8.64+0x90] ;  /* 0x00009024089b7981 */ /* 0x004e64000c1e1100 */
[----:B-1----:R-:W-:-:S05]  /*4870*/  PRMT R3, R155, 0x8880, RZ ;  /* 0x000088809b037816 */ /* 0x002fca00000000ff */
[----:B------:R-:W-:-:S07]  /*4880*/  IMAD R12, R3, R154, RZ ;  /* 0x0000009a030c7224 */ /* 0x000fce00078e02ff */
.L_x_175:
[----:B------:R-:W-:Y:S05]  /*4890*/  BSYNC B1 ;  /* 0x0000000000017941 */ /* 0x000fea0003800000 */
.L_x_174:
[----:B-1----:R-:W-:Y:S01]  /*48a0*/  @!P5 IMAD R3, R96, R153, R12 ;  /* 0x000000996003d224 */ /* 0x002fe200078e020c */
[----:B------:R-:W-:Y:S04]  /*48b0*/  BSSY B1, `(.L_x_176) ;  /* 0x0000006000017945 */ /* 0x000fe80003800000 */
[----:B------:R1:W-:Y:S01]  /*48c0*/  @!P5 STG.E.U8 desc[UR36][R4.64+0x90], R3 ;  /* 0x000090030400d986 */ /* 0x0003e2000c101124 */
[----:B------:R-:W-:Y:S05]  /*48d0*/  @P2 BRA `(.L_x_177) ;  /* 0x00000000000c2947 */ /* 0x000fea0003800000 */
[----:B--2---:R-:W1:Y:S02]  /*48e0*/  LDG.E.U8 R155, desc[UR36][R8.64+0x91] ;  /* 0x00009124089b7981 */ /* 0x004e64000c1e1100 */
[----:B-1----:R-:W-:-:S05]  /*48f0*/  PRMT R3, R155, 0x8880, RZ ;  /* 0x000088809b037816 */ /* 0x002fca00000000ff */
[----:B------:R-:W-:-:S07]  /*4900*/  IMAD R12, R3, R154, RZ ;  /* 0x0000009a030c7224 */ /* 0x000fce00078e02ff */
.L_x_177:
[----:B------:R-:W-:Y:S05]  /*4910*/  BSYNC B1 ;  /* 0x0000000000017941 */ /* 0x000fea0003800000 */
.L_x_176:
        /* <DEDUP_REMOVED lines=11> */
.L_x_179:
[----:B------:R-:W-:Y:S05]  /*49d0*/  BSYNC B1 ;  /* 0x0000000000017941 */ /* 0x000fea0003800000 */
.L_x_178:
[----:B-1----:R-:W-:Y:S01]  /*49e0*/  @!P4 IMAD R3, R98, R153, R12 ;  /* 0x000000996203c224 */ /* 0x002fe200078e020c */
[----:B------:R-:W-:Y:S04]  /*49f0*/  BSSY B1, `(.L_x_180) ;  /* 0x0000006000017945 */ /* 0x000fe80003800000 */
[----:B------:R1:W-:Y:S01]  /*4a00*/  @!P4 STG.E.U8 desc[UR36][R6.64+0x90], R3 ;  /* 0x000090030600c986 */ /* 0x0003e2000c101124 */
[----:B------:R-:W-:Y:S05]  /*4a10*/  @P3 BRA `(.L_x_181) ;  /* 0x00000000000c3947 */ /* 0x000fea0003800000 */
[----:B--2---:R-:W1:Y:S02]  /*4a20*/  LDG.E.U8 R155, desc[UR36][R10.64+0x91] ;  /* 0x000091240a9b7981 */ /* 0x004e64000c1e1100 */
[----:B-1----:R-:W-:-:S05]  /*4a30*/  PRMT R3, R155, 0x8880, RZ ;  /* 0x000088809b037816 */ /* 0x002fca00000000ff */
[----:B------:R-:W-:-:S07]  /*4a40*/  IMAD R12, R3, R154, RZ ;  /* 0x0000009a030c7224 */ /* 0x000fce00078e02ff */
.L_x_181:
[----:B------:R-:W-:Y:S05]  /*4a50*/  BSYNC B1 ;  /* 0x0000000000017941 */ /* 0x000fea0003800000 */
.L_x_180:
[----:B------:R-:W-:Y:S01]  /*4a60*/  @!P3 IMAD R99, R99, R153, R12 ;  /* 0x000000996363b224 */ /* 0x000fe200078e020c */
[----:B------:R-:W-:Y:S04]  /*4a70*/  BSSY B1, `(.L_x_182) ;  /* 0x0000006000017945 */ /* 0x000fe80003800000 */
[----:B------:R0:W-:Y:S01]  /*4a80*/  @!P3 STG.E.U8 desc[UR36][R6.64+0x91], R99 ;  /* 0x000091630600b986 */ /* 0x0001e2000c101124 */
[----:B------:R-:W-:Y:S05]  /*4a90*/  @P5 BRA `(.L_x_183) ;  /* 0x00000000000c5947 */ /* 0x000fea0003800000 */
[----:B--2---:R-:W1:Y:S02]  /*4aa0*/  LDG.E.U8 R155, desc[UR36][R8.64+0x98] ;  /* 0x00009824089b7981 */ /* 0x004e64000c1e1100 */
[----:B-1----:R-:W-:-:S05]  /*4ab0*/  PRMT R3, R155, 0x8880, RZ ;  /* 0x000088809b037816 */ /* 0x002fca00000000ff */
[----:B------:R-:W-:-:S07]  /*4ac0*/  IMAD R12, R3, R154, RZ ;  /* 0x0000009a030c7224 */ /* 0x000fce00078e02ff */
.L_x_183:
[----:B------:R-:W-:Y:S05]  /*4ad0*/  BSYNC B1 ;  /* 0x0000000000017941 */ /* 0x000fea0003800000 */
.L_x_182:
[----:B-1----:R-:W-:Y:S01]  /*4ae0*/  @!P5 IMAD R3, R100, R153, R12 ;  /* 0x000000996403d224 */ /* 0x002fe200078e020c */
[----:B------:R-:W-:Y:S04]  /*4af0*/  BSSY B1, `(.L_x_184) ;  /* 0x0000006000017945 */ /* 0x000fe80003800000 */
[----:B------:R1:W-:Y:S01]  /*4b00*/  @!P5 STG.E.U8 desc[UR36][R4.64+0x98], R3 ;  /* 0x000098030400d986 */ /* 0x0003e2000c101124 */
[----:B------:R-:W-:Y:S05]  /*4b10*/  @P2 BRA `(.L_x_185) ;  /* 0x00000000000c2947 */ /* 0x000fea0003800000 */
[----:B--2---:R-:W1:Y:S02]  /*4b20*/  LDG.E.U8 R155, desc[UR36][R8.64+0x99] ;  /* 0x00009924089b7981 */ /* 0x004e64000c1e1100 */
[----:B-1----:R-:W-:-:S05]  /*4b30*/  PRMT R3, R155, 0x8880, RZ ;  /* 0x000088809b037816 */ /* 0x002fca00000000ff */
[----:B------:R-:W-:-:S07]  /*4b40*/  IMAD R12, R3, R154, RZ ;  /* 0x0000009a030c7224 */ /* 0x000fce00078e02ff */
.L_x_185:
[----:B------:R-:W-:Y:S05]  /*4b50*/  BSYNC B1 ;  /* 0x0000000000017941 */ /* 0x000fea0003800000 */
.L_x_184:
        /* <DEDUP_REMOVED lines=11> */
.L_x_187:
[----:B------:R-:W-:Y:S05]  /*4c10*/  BSYNC B1 ;  /* 0x0000000000017941 */ /* 0x000fea0003800000 */
.L_x_186:
[----:B-1----:R-:W-:Y:S01]  /*4c20*/  @!P4 IMAD R3, R102, R153, R12 ;  /* 0x000000996603c224 */ /* 0x002fe200078e020c */
[----:B------:R-:W-:Y:S04]  /*4c30*/  BSSY B1, `(.L_x_188) ;  /* 0x0000006000017945 */ /* 0x000fe80003800000 */
[----:B------:R1:W-:Y:S01]  /*4c40*/  @!P4 STG.E.U8 desc[UR36][R6.64+0x98], R3 ;  /* 0x000098030600c986 */ /* 0x0003e2000c101124 */
[----:B------:R-:W-:Y:S05]  /*4c50*/  @P3 BRA `(.L_x_189) ;  /* 0x00000000000c3947 */ /* 0x000fea0003800000 */
[----:B--2---:R-:W1:Y:S02]  /*4c60*/  LDG.E.U8 R155, desc[UR36][R10.64+0x99] ;  /* 0x000099240a9b7981 */ /* 0x004e64000c1e1100 */
[----:B-1----:R-:W-:-:S05]  /*4c70*/  PRMT R3, R155, 0x8880, RZ ;  /* 0x000088809b037816 */ /* 0x002fca00000000ff */
[----:B------:R-:W-:-:S07]  /*4c80*/  IMAD R12, R3, R154, RZ ;  /* 0x0000009a030c7224 */ /* 0x000fce00078e02ff */
.L_x_189:
[----:B------:R-:W-:Y:S05]  /*4c90*/  BSYNC B1 ;  /* 0x0000000000017941 */ /* 0x000fea0003800000 */
.L_x_188:
[----:B------:R-:W-:Y:S01]  /*4ca0*/  @!P3 IMAD R103, R103, R153, R12 ;  /* 0x000000996767b224 */ /* 0x000fe200078e020c */
[----:B------:R-:W-:Y:S04]  /*4cb0*/  BSSY B1, `(.L_x_190) ;  /* 0x0000006000017945 */ /* 0x000fe80003800000 */
[----:B------:R0:W-:Y:S01]  /*4cc0*/  @!P3 STG.E.U8 desc[UR36][R6.64+0x99], R103 ;  /* 0x000099670600b986 */ /* 0x0001e2000c101124 */
[----:B------:R-:W-:Y:S05]  /*4cd0*/  @P5 BRA `(.L_x_191) ;  /* 0x00000000000c5947 */ /* 0x000fea0003800000 */
[----:B--2---:R-:W1:Y:S02]  /*4ce0*/  LDG.E.U8 R155, desc[UR36][R8.64+0xa0] ;  /* 0x0000a024089b7981 */ /* 0x004e64000c1e1100 */
[----:B-1----:R-:W-:-:S05]  /*4cf0*/  PRMT R3, R155, 0x8880, RZ ;  /* 0x000088809b037816 */ /* 0x002fca00000000ff */
[----:B------:R-:W-:-:S07]  /*4d00*/  IMAD R12, R3, R154, RZ ;  /* 0x0000009a030c7224 */ /* 0x000fce00078e02ff */
.L_x_191:
[----:B------:R-:W-:Y:S05]  /*4d10*/  BSYNC B1 ;  /* 0x0000000000017941 */ /* 0x000fea0003800000 */
.L_x_190:
[----:B-1----:R-:W-:Y:S01]  /*4d20*/  @!P5 IMAD R3, R104, R153, R12 ;  /* 0x000000996803d224 */ /* 0x002fe200078e020c */
[----:B------:R-:W-:Y:S04]  /*4d30*/  BSSY B1, `(.L_x_192) ;  /* 0x0000006000017945 */ /* 0x000fe80003800000 */
[----:B------:R1:W-:Y:S01]  /*4d40*/  @!P5 STG.E.U8 desc[UR36][R4.64+0xa0], R3 ;  /* 0x0000a0030400d986 */ /* 0x0003e2000c101124 */
[----:B------:R-:W-:Y:S05]  /*4d50*/  @P2 BRA `(.L_x_193) ;  /* 0x00000000000c2947 */ /* 0x000fea0003800000 */
[----:B--2---:R-:W1:Y:S02]  /*4d60*/  LDG.E.U8 R155, desc[UR36][R8.64+0xa1] ;  /* 0x0000a124089b7981 */ /* 0x004e64000c1e1100 */
[----:B-1----:R-:W-:-:S05]  /*4d70*/  PRMT R3, R155, 0x8880, RZ ;  /* 0x000088809b037816 */ /* 0x002fca00000000ff */
[----:B------:R-:W-:-:S07]  /*4d80*/  IMAD R12, R3, R154, RZ ;  /* 0x0000009a030c7224 */ /* 0x000fce00078e02ff */
.L_x_193:
[----:B------:R-:W-:Y:S05]  /*4d90*/  BSYNC B1 ;  /* 0x0000000000017941 */ /* 0x000fea0003800000 */
.L_x_192:
        /* <DEDUP_REMOVED lines=11> */
.L_x_195:
[----:B------:R-:W-:Y:S05]  /*4e50*/  BSYNC B1 ;  /* 0x0000000000017941 */ /* 0x000fea0003800000 */
.L_x_194:
[----:B-1----:R-:W-:Y:S01]  /*4e60*/  @!P4 IMAD R3, R106, R153, R12 ;  /* 0x000000996a03c224 */ /* 0x002fe200078e020c */
[----:B------:R-:W-:Y:S04]  /*4e70*/  BSSY B1, `(.L_x_196) ;  /* 0x0000006000017945 */ /* 0x000fe80003800000 */
[----:B------:R1:W-:Y:S01]  /*4e80*/  @!P4 STG.E.U8 desc[UR36][R6.64+0xa0], R3 ;  /* 0x0000a0030600c986 */ /* 0x0003e2000c101124 */
[----:B------:R-:W-:Y:S05]  /*4e90*/  @P3 BRA `(.L_x_197) ;  /* 0x00000000000c3947 */ /* 0x000fea0003800000 */
[----:B--2---:R-:W1:Y:S02]  /*4ea0*/  LDG.E.U8 R155, desc[UR36][R10.64+0xa1] ;  /* 0x0000a1240a9b7981 */ /* 0x004e64000c1e1100 */
[----:B-1----:R-:W-:-:S05]  /*4eb0*/  PRMT R3, R155, 0x8880, RZ ;  /* 0x000088809b037816 */ /* 0x002fca00000000ff */
[----:B------:R-:W-:-:S07]  /*4ec0*/  IMAD R12, R3, R154, RZ ;  /* 0x0000009a030c7224 */ /* 0x000fce00078e02ff */
.L_x_197:
[----:B------:R-:W-:Y:S05]  /*4ed0*/  BSYNC B1 ;  /* 0x0000000000017941 */ /* 0x000fea0003800000 */
.L_x_196:
[----:B------:R-:W-:Y:S01]  /*4ee0*/  @!P3 IMAD R107, R107, R153, R12 ;  /* 0x000000996b6bb224 */ /* 0x000fe200078e020c */
[----:B------:R-:W-:Y:S04]  /*4ef0*/  BSSY B1, `(.L_x_198) ;  /* 0x0000006000017945 */ /* 0x000fe80003800000 */
[----:B------:R0:W-:Y:S01]  /*4f00*/  @!P3 STG.E.U8 desc[UR36][R6.64+0xa1], R107 ;  /* 0x0000a16b0600b986 */ /* 0x0001e2000c101124 */
[----:B------:R-:W-:Y:S05]  /*4f10*/  @P5 BRA `(.L_x_199) ;  /* 0x00000000000c5947 */ /* 0x000fea0003800000 */
[----:B--2---:R-:W1:Y:S02]  /*4f20*/  LDG.E.U8 R155, desc[UR36][R8.64+0xa8] ;  /* 0x0000a824089b7981 */ /* 0x004e64000c1e1100 */
[----:B-1----:R-:W-:-:S05]  /*4f30*/  PRMT R3, R155, 0x8880, RZ ;  /* 0x000088809b037816 */ /* 0x002fca00000000ff */
[----:B------:R-:W-:-:S07]  /*4f40*/  IMAD R12, R3, R154, RZ ;  /* 0x0000009a030c7224 */ /* 0x000fce00078e02ff */
.L_x_199:
[----:B------:R-:W-:Y:S05]  /*4f50*/  BSYNC B1 ;  /* 0x0000000000017941 */ /* 0x000fea0003800000 */
.L_x_198:
[----:B-1----:R-:W-:Y:S01]  /*4f60*/  @!P5 IMAD R3, R108, R153, R12 ;  /* 0x000000996c03d224 */ /* 0x002fe200078e020c */
[----:B------:R-:W-:Y:S04]  /*4f70*/  BSSY B1, `(.L_x_200) ;  /* 0x0000006000017945 */ /* 0x000fe80003800000 */
[----:B------:R1:W-:Y:S01]  /*4f80*/  @!P5 STG.E.U8 desc[UR36][R4.64+0xa8], R3 ;  /* 0x0000a8030400d986 */ /* 0x0003e2000c101124 */
[----:B------:R-:W-:Y:S05]  /*4f90*/  @P2 BRA `(.L_x_201) ;  /* 0x00000000000c2947 */ /* 0x000fea0003800000 */
[----:B--2---:R-:W1:Y:S02]  /*4fa0*/  LDG.E.U8 R155, desc[UR36][R8.64+0xa9] ;  /* 0x0000a924089b7981 */ /* 0x004e64000c1e1100 */
[----:B-1----:R-:W-:-:S05]  /*4fb0*/  PRMT R3, R155, 0x8880, RZ ;  /* 0x000088809b037816 */ /* 0x002fca00000000ff */
[----:B------:R-:W-:-:S07]  /*4fc0*/  IMAD R12, R3, R154, RZ ;  /* 0x0000009a030c7224 */ /* 0x000fce00078e02ff */
.L_x_201:
[----:B------:R-:W-:Y:S05]  /*4fd0*/  BSYNC B1 ;  /* 0x0000000000017941 */ /* 0x000fea0003800000 */
.L_x_200:
        /* <DEDUP_REMOVED lines=11> */
.L_x_203:
[----:B------:R-:W-:Y:S05]  /*5090*/  BSYNC B1 ;  /* 0x0000000000017941 */ /* 0x000fea0003800000 */
.L_x_202:
[----:B-1----:R-:W-:Y:S01]  /*50a0*/  @!P4 IMAD R3, R110, R153, R12 ;  /* 0x000000996e03c224 */ /* 0x002fe200078e020c */
[----:B------:R-:W-:Y:S04]  /*50b0*/  BSSY B1, `(.L_x_204) ;  /* 0x0000006000017945 */ /* 0x000fe80003800000 */
[----:B------:R1:W-:Y:S01]  /*50c0*/  @!P4 STG.E.U8 desc[UR36][R6.64+0xa8], R3 ;  /* 0x0000a8030600c986 */ /* 0x0003e2000c101124 */
[----:B------:R-:W-:Y:S05]  /*50d0*/  @P3 BRA `(.L_x_205) ;  /* 0x00000000000c3947 */ /* 0x000fea0003800000 */
[----:B--2---:R-:W1:Y:S02]  /*50e0*/  LDG.E.U8 R155, desc[UR36][R10.64+0xa9] ;  /* 0x0000a9240a9b7981 */ /* 0x004e64000c1e1100 */
[----:B-1----:R-:W-:-:S05]  /*50f0*/  PRMT R3, R155, 0x8880, RZ ;  /* 0x000088809b037816 */ /* 0x002fca00000000ff */
[----:B------:R-:W-:-:S07]  /*5100*/  IMAD R12, R3, R154, RZ ;  /* 0x0000009a030c7224 */ /* 0x000fce00078e02ff */
.L_x_205:
[----:B------:R-:W-:Y:S05]  /*5110*/  BSYNC B1 ;  /* 0x0000000000017941 */ /* 0x000fea0003800000 */
.L_x_204:
[----:B------:R-:W-:Y:S01]  /*5120*/  @!P3 IMAD R111, R111, R153, R12 ;  /* 0x000000996f6fb224 */ /* 0x000fe200078e020c */
[----:B------:R-:W-:Y:S04]  /*5130*/  BSSY B1, `(.L_x_206) ;  /* 0x0000006000017945 */ /* 0x000fe80003800000 */
[----:B------:R0:W-:Y:S01]  /*5140*/  @!P3 STG.E.U8 desc[UR36][R6.64+0xa9], R111 ;  /* 0x0000a96f0600b986 */ /* 0x0001e2000c101124 */
[----:B------:R-:W-:Y:S05]  /*5150*/  @P5 BRA `(.L_x_207) ;  /* 0x00000000000c5947 */ /* 0x000fea0003800000 */
[----:B--2---:R-:W1:Y:S02]  /*5160*/  LDG.E.U8 R155, desc[UR36][R8.64+0xb0] ;  /* 0x0000b024089b7981 */ /* 0x004e64000c1e1100 */
[----:B-1----:R-:W-:-:S05]  /*5170*/  PRMT R3, R155, 0x8880, RZ ;  /* 0x000088809b037816 */ /* 0x002fca00000000ff */
[----:B------:R-:W-:-:S07]  /*5180*/  IMAD R12, R3, R154, RZ ;  /* 0x0000009a030c7224 */ /* 0x000fce00078e02ff */
.L_x_207:
[----:B------:R-:W-:Y:S05]  /*5190*/  BSYNC B1 ;  /* 0x0000000000017941 */ /* 0x000fea0003800000 */
.L_x_206:
[----:B-1----:R-:W-:Y:S01]  /*51a0*/  @!P5 IMAD R3, R112, R153, R12 ;  /* 0x000000997003d224 */ /* 0x002fe200078e020c */
[----:B------:R-:W-:Y:S04]  /*51b0*/  BSSY B1, `(.L_x_208) ;  /* 0x0000006000017945 */ /* 0x000fe80003800000 */
[----:B------:R1:W-:Y:S01]  /*51c0*/  @!P5 STG.E.U8 desc[UR36][R4.64+0xb0], R3 ;  /* 0x0000b0030400d986 */ /* 0x0003e2000c101124 */
[----:B------:R-:W-:Y:S05]  /*51d0*/  @P2 BRA `(.L_x_209) ;  /* 0x00000000000c2947 */ /* 0x000fea0003800000 */
[----:B--2---:R-:W1:Y:S02]  /*51e0*/  LDG.E.U8 R155, desc[UR36][R8.64+0xb1] ;  /* 0x0000b124089b7981 */ /* 0x004e64000c1e1100 */
[----:B-1----:R-:W-:-:S05]  /*51f0*/  PRMT R3, R155, 0x8880, RZ ;  /* 0x000088809b037816 */ /* 0x002fca00000000ff */
[----:B------:R-:W-:-:S07]  /*5200*/  IMAD R12, R3, R154, RZ ;  /* 0x0000009a030c7224 */ /* 0x000fce00078e02ff */
.L_x_209:
[----:B------:R-:W-:Y:S05]  /*5210*/  BSYNC B1 ;  /* 0x0000000000017941 */ /* 0x000fea0003800000 */
.L_x_208:
        /* <DEDUP_REMOVED lines=11> */
.L_x_211:
[----:B------:R-:W-:Y:S05]  /*52d0*/  BSYNC B1 ;  /* 0x0000000000017941 */ /* 0x000fea0003800000 */
.L_x_210:
[----:B-1----:R-:W-:Y:S01]  /*52e0*/  @!P4 IMAD R3, R114, R153, R12 ;  /* 0x000000997203c224 */ /* 0x002fe200078e020c */
[----:B------:R-:W-:Y:S04]  /*52f0*/  BSSY B1, `(.L_x_212) ;  /* 0x0000006000017945 */ /* 0x000fe80003800000 */
[----:B------:R1:W-:Y:S01]  /*5300*/  @!P4 STG.E.U8 desc[UR36][R6.64+0xb0], R3 ;  /* 0x0000b0030600c986 */ /* 0x0003e2000c101124 */
[----:B------:R-:W-:Y:S05]  /*5310*/  @P3 BRA `(.L_x_213) ;  /* 0x00000000000c3947 */ /* 0x000fea0003800000 */
[----:B--2---:R-:W1:Y:S02]  /*5320*/  LDG.E.U8 R155, desc[UR36][R10.64+0xb1] ;  /* 0x0000b1240a9b7981 */ /* 0x004e64000c1e1100 */
[----:B-1----:R-:W-:-:S05]  /*5330*/  PRMT R3, R155, 0x8880, RZ ;  /* 0x000088809b037816 */ /* 0x002fca00000000ff */
[----:B------:R-:W-:-:S07]  /*5340*/  IMAD R12, R3, R154, RZ ;  /* 0x0000009a030c7224 */ /* 0x000fce00078e02ff */
.L_x_213:
[----:B------:R-:W-:Y:S05]  /*5350*/  BSYNC B1 ;  /* 0x0000000000017941 */ /* 0x000fea0003800000 */
.L_x_212:
[----:B------:R-:W-:Y:S01]  /*5360*/  @!P3 IMAD R115, R115, R153, R12 ;  /* 0x000000997373b224 */ /* 0x000fe200078e020c */
[----:B------:R-:W-:Y:S04]  /*5370*/  BSSY B1, `(.L_x_214) ;  /* 0x0000006000017945 */ /* 0x000fe80003800000 */
[----:B------:R0:W-:Y:S01]  /*5380*/  @!P3 STG.E.U8 desc[UR36][R6.64+0xb1], R115 ;  /* 0x0000b1730600b986 */ /* 0x0001e2000c101124 */
[----:B------:R-:W-:Y:S05]  /*5390*/  @P5 BRA `(.L_x_215) ;  /* 0x00000000000c5947 */ /* 0x000fea0003800000 */
[----:B--2---:R-:W1:Y:S02]  /*53a0*/  LDG.E.U8 R155, desc[UR36][R8.64+0xb8] ;  /* 0x0000b824089b7981 */ /* 0x004e64000c1e1100 */
[----:B-1----:R-:W-:-:S05]  /*53b0*/  PRMT R3, R155, 0x8880, RZ ;  /* 0x000088809b037816 */ /* 0x002fca00000000ff */
[----:B------:R-:W-:-:S07]  /*53c0*/  IMAD R12, R3, R154, RZ ;  /* 0x0000009a030c7224 */ /* 0x000fce00078e02ff */
.L_x_215:
[----:B------:R-:W-:Y:S05]  /*53d0*/  BSYNC B1 ;  /* 0x0000000000017941 */ /* 0x000fea0003800000 */
.L_x_214:
[----:B-1----:R-:W-:Y:S01]  /*53e0*/  @!P5 IMAD R3, R116, R153, R12 ;  /* 0x000000997403d224 */ /* 0x002fe200078e020c */
[----:B------:R-:W-:Y:S04]  /*53f0*/  BSSY B1, `(.L_x_216) ;  /* 0x0000006000017945 */ /* 0x000fe80003800000 */
[----:B------:R1:W-:Y:S01]  /*5400*/  @!P5 STG.E.U8 desc[UR36][R4.64+0xb8], R3 ;  /* 0x0000b8030400d986 */ /* 0x0003e2000c101124 */
[----:B------:R-:W-:Y:S05]  /*5410*/  @P2 BRA `(.L_x_217) ;  /* 0x00000000000c2947 */ /* 0x000fea0003800000 */
[----:B--2---:R-:W1:Y:S02]  /*5420*/  LDG.E.U8 R155, desc[UR36][R8.64+0xb9] ;  /* 0x0000b924089b7981 */ /* 0x004e64000c1e1100 */
[----:B-1----:R-:W-:-:S05]  /*5430*/  PRMT R3, R155, 0x8880, RZ ;  /* 0x000088809b037816 */ /* 0x002fca00000000ff */
[----:B------:R-:W-:-:S07]  /*5440*/  IMAD R12, R3, R154, RZ ;  /* 0x0000009a030c7224 */ /* 0x000fce00078e02ff */
.L_x_217:
[----:B------:R-:W-:Y:S05]  /*5450*/  BSYNC B1 ;  /* 0x0000000000017941 */ /* 0x000fea0003800000 */
.L_x_216:
        /* <DEDUP_REMOVED lines=11> */
.L_x_219:
[----:B------:R-:W-:Y:S05]  /*5510*/  BSYNC B1 ;  /* 0x0000000000017941 */ /* 0x000fea0003800000 */
.L_x_218:
[----:B-1----:R-:W-:Y:S01]  /*5520*/  @!P4 IMAD R3, R118, R153, R12 ;  /* 0x000000997603c224 */ /* 0x002fe200078e020c */
[----:B------:R-:W-:Y:S04]  /*5530*/  BSSY B1, `(.L_x_220) ;  /* 0x0000006000017945 */ /* 0x000fe80003800000 */
[----:B------:R1:W-:Y:S01]  /*5540*/  @!P4 STG.E.U8 desc[UR36][R6.64+0xb8], R3 ;  /* 0x0000b8030600c986 */ /* 0x0003e2000c101124 */
[----:B------:R-:W-:Y:S05]  /*5550*/  @P3 BRA `(.L_x_221) ;  /* 0x00000000000c3947 */ /* 0x000fea0003800000 */
[----:B--2---:R-:W1:Y:S02]  /*5560*/  LDG.E.U8 R155, desc[UR36][R10.64+0xb9] ;  /* 0x0000b9240a9b7981 */ /* 0x004e64000c1e1100 */
[----:B-1----:R-:W-:-:S05]  /*5570*/  PRMT R3, R155, 0x8880, RZ ;  /* 0x000088809b037816 */ /* 0x002fca00000000ff */
[----:B------:R-:W-:-:S07]  /*5580*/  IMAD R12, R3, R154, RZ ;  /* 0x0000009a030c7224 */ /* 0x000fce00078e02ff */
.L_x_221:
[----:B------:R-:W-:Y:S05]  /*5590*/  BSYNC B1 ;  /* 0x0000000000017941 */ /* 0x000fea0003800000 */
.L_x_220:
[----:B------:R-:W-:Y:S01]  /*55a0*/  @!P3 IMAD R119, R119, R153, R12 ;  /* 0x000000997777b224 */ /* 0x000fe200078e020c */
[----:B------:R-:W-:Y:S04]  /*55b0*/  BSSY B1, `(.L_x_222) ;  /* 0x0000006000017945 */ /* 0x000fe80003800000 */
[----:B------:R0:W-:Y:S01]  /*55c0*/  @!P3 STG.E.U8 desc[UR36][R6.64+0xb9], R119 ;  /* 0x0000b9770600b986 */ /* 0x0001e2000c101124 */
[----:B------:R-:W-:Y:S05]  /*55d0*/  @P5 BRA `(.L_x_223) ;  /* 0x00000000000c5947 */ /* 0x000fea0003800000 */
[----:B--2---:R-:W1:Y:S02]  /*55e0*/  LDG.E.U8 R155, desc[UR36][R8.64+0xc0] ;  /* 0x0000c024089b7981 */ /* 0x004e64000c1e1100 */
[----:B-1----:R-:W-:-:S05]  /*55f0*/  PRMT R3, R155, 0x8880, RZ ;  /* 0x000088809b037816 */ /* 0x002fca00000000ff */
[----:B------:R-:W-:-:S07]  /*5600*/  IMAD R12, R3, R154, RZ ;  /* 0x0000009a030c7224 */ /* 0x000fce00078e02ff */
.L_x_223:
[----:B------:R-:W-:Y:S05]  /*5610*/  BSYNC B1 ;  /* 0x0000000000017941 */ /* 0x000fea0003800000 */
.L_x_222:
[----:B-1----:R-:W-:Y:S01]  /*5620*/  @!P5 IMAD R3, R120, R153, R12 ;  /* 0x000000997803d224 */ /* 0x002fe200078e020c */
[----:B------:R-:W-:Y:S04]  /*5630*/  BSSY B1, `(.L_x_224) ;  /* 0x0000006000017945 */ /* 0x000fe80003800000 */
[----:B------:R1:W-:Y:S01]  /*5640*/  @!P5 STG.E.U8 desc[UR36][R4.64+0xc0], R3 ;  /* 0x0000c0030400d986 */ /* 0x0003e2000c101124 */
[----:B------:R-:W-:Y:S05]  /*5650*/  @P2 BRA `(.L_x_225) ;  /* 0x00000000000c2947 */ /* 0x000fea0003800000 */
[----:B--2---:R-:W1:Y:S02]  /*5660*/  LDG.E.U8 R155, desc[UR36][R8.64+0xc1] ;  /* 0x0000c124089b7981 */ /* 0x004e64000c1e1100 */
[----:B-1----:R-:W-:-:S05]  /*5670*/  PRMT R3, R155, 0x8880, RZ ;  /* 0x000088809b037816 */ /* 0x002fca00000000ff */
[----:B------:R-:W-:-:S07]  /*5680*/  IMAD R12, R3, R154, RZ ;  /* 0x0000009a030c7224 */ /* 0x000fce00078e02ff */
.L_x_225:
[----:B------:R-:W-:Y:S05]  /*5690*/  BSYNC B1 ;  /* 0x0000000000017941 */ /* 0x000fea0003800000 */
.L_x_224:
        /* <DEDUP_REMOVED lines=11> */
.L_x_227:
[----:B------:R-:W-:Y:S05]  /*5750*/  BSYNC B1 ;  /* 0x0000000000017941 */ /* 0x000fea0003800000 */
.L_x_226:
[----:B-1----:R-:W-:Y:S01]  /*5760*/  @!P4 IMAD R3, R122, R153, R12 ;  /* 0x000000997a03c224 */ /* 0x002fe200078e020c */
[----:B------:R-:W-:Y:S04]  /*5770*/  BSSY B1, `(.L_x_228) ;  /* 0x0000006000017945 */ /* 0x000fe80003800000 */
[----:B------:R1:W-:Y:S01]  /*5780*/  @!P4 STG.E.U8 desc[UR36][R6.64+0xc0], R3 ;  /* 0x0000c0030600c986 */ /* 0x0003e2000c101124 */
[----:B------:R-:W-:Y:S05]  /*5790*/  @P3 BRA `(.L_x_229) ;  /* 0x00000000000c3947 */ /* 0x000fea0003800000 */
[----:B--2---:R-:W1:Y:S02]  /*57a0*/  LDG.E.U8 R155, desc[UR36][R10.64+0xc1] ;  /* 0x0000c1240a9b7981 */ /* 0x004e64000c1e1100 */
[----:B-1----:R-:W-:-:S05]  /*57b0*/  PRMT R3, R155, 0x8880, RZ ;  /* 0x000088809b037816 */ /* 0x002fca00000000ff */
[----:B------:R-:W-:-:S07]  /*57c0*/  IMAD R12, R3, R154, RZ ;  /* 0x0000009a030c7224 */ /* 0x000fce00078e02ff */
.L_x_229:
[----:B------:R-:W-:Y:S05]  /*57d0*/  BSYNC B1 ;  /* 0x0000000000017941 */ /* 0x000fea0003800000 */
.L_x_228:
[----:B------:R-:W-:Y:S01]  /*57e0*/  @!P3 IMAD R123, R123, R153, R12 ;  /* 0x000000997b7bb224 */ /* 0x000fe200078e020c */
[----:B------:R-:W-:Y:S04]  /*57f0*/  BSSY B1, `(.L_x_230) ;  /* 0x0000006000017945 */ /* 0x000fe80003800000 */
[----:B------:R0:W-:Y:S01]  /*5800*/  @!P3 STG.E.U8 desc[UR36][R6.64+0xc1], R123 ;  /* 0x0000c17b0600b986 */ /* 0x0001e2000c101124 */
[----:B------:R-:W-:Y:S05]  /*5810*/  @P5 BRA `(.L_x_231) ;  /* 0x00000000000c5947 */ /* 0x000fea0003800000 */
[----:B--2---:R-:W1:Y:S02]  /*5820*/  LDG.E.U8 R155, desc[UR36][R8.64+0xc8] ;  /* 0x0000c824089b7981 */ /* 0x004e64000c1e1100 */
[----:B-1----:R-:W-:-:S05]  /*5830*/  PRMT R3, R155, 0x8880, RZ ;  /* 0x000088809b037816 */ /* 0x002fca00000000ff */
[----:B------:R-:W-:-:S07]  /*5840*/  IMAD R12, R3, R154, RZ ;  /* 0x0000009a030c7224 */ /* 0x000fce00078e02ff */
.L_x_231:
[----:B------:R-:W-:Y:S05]  /*5850*/  BSYNC B1 ;  /* 0x0000000000017941 */ /* 0x000fea0003800000 */
.L_x_230:
[----:B-1----:R-:W-:Y:S01]  /*5860*/  @!P5 IMAD R3, R124, R153, R12 ;  /* 0x000000997c03d224 */ /* 0x002fe200078e020c */
[----:B------:R-:W-:Y:S04]  /*5870*/  BSSY B1, `(.L_x_232) ;  /* 0x0000006000017945 */ /* 0x000fe80003800000 */
[----:B------:R1:W-:Y:S01]  /*5880*/  @!P5 STG.E.U8 desc[UR36][R4.64+0xc8], R3 ;  /* 0x0000c8030400d986 */ /* 0x0003e2000c101124 */
[----:B------:R-:W-:Y:S05]  /*5890*/  @P2 BRA `(.L_x_233) ;  /* 0x00000000000c2947 */ /* 0x000fea0003800000 */
[----:B--2---:R-:W1:Y:S02]  /*58a0*/  LDG.E.U8 R155, desc[UR36][R8.64+0xc9] ;  /* 0x0000c924089b7981 */ /* 0x004e64000c1e1100 */
[----:B-1----:R-:W-:-:S05]  /*58b0*/  PRMT R3, R155, 0x8880, RZ ;  /* 0x000088809b037816 */ /* 0x002fca00000000ff */
[----:B------:R-:W-:-:S07]  /*58c0*/  IMAD R12, R3, R154, RZ ;  /* 0x0000009a030c7224 */ /* 0x000fce00078e02ff */
.L_x_233:
[----:B------:R-:W-:Y:S05]  /*58d0*/  BSYNC B1 ;  /* 0x0000000000017941 */ /* 0x000fea0003800000 */
.L_x_232:
        /* <DEDUP_REMOVED lines=11> */
.L_x_235:
[----:B------:R-:W-:Y:S05]  /*5990*/  BSYNC B1 ;  /* 0x0000000000017941 */ /* 0x000fea0003800000 */
.L_x_234:
[----:B-1----:R-:W-:Y:S01]  /*59a0*/  @!P4 IMAD R3, R126, R153, R12 ;  /* 0x000000997e03c224 */ /* 0x002fe200078e020c */
[----:B------:R-:W-:Y:S04]  /*59b0*/  BSSY B1, `(.L_x_236) ;  /* 0x0000006000017945 */ /* 0x000fe80003800000 */
[----:B------:R1:W-:Y:S01]  /*59c0*/  @!P4 STG.E.U8 desc[UR36][R6.64+0xc8], R3 ;  /* 0x0000c8030600c986 */ /* 0x0003e2000c101124 */
[----:B------:R-:W-:Y:S05]  /*59d0*/  @P3 BRA `(.L_x_237) ;  /* 0x00000000000c3947 */ /* 0x000fea0003800000 */
[----:B--2---:R-:W1:Y:S02]  /*59e0*/  LDG.E.U8 R155, desc[UR36][R10.64+0xc9] ;  /* 0x0000c9240a9b7981 */ /* 0x004e64000c1e1100 */
[----:B-1----:R-:W-:-:S05]  /*59f0*/  PRMT R3, R155, 0x8880, RZ ;  /* 0x000088809b037816 */ /* 0x002fca00000000ff */
[----:B------:R-:W-:-:S07]  /*5a00*/  IMAD R12, R3, R154, RZ ;  /* 0x0000009a030c7224 */ /* 0x000fce00078e02ff */
.L_x_237:
[----:B------:R-:W-:Y:S05]  /*5a10*/  BSYNC B1 ;  /* 0x0000000000017941 */ /* 0x000fea0003800000 */
.L_x_236:
[----:B------:R-:W-:Y:S01]  /*5a20*/  @!P3 IMAD R127, R127, R153, R12 ;  /* 0x000000997f7fb224 */ /* 0x000fe200078e020c */
[----:B------:R-:W-:Y:S04]  /*5a30*/  BSSY B1, `(.L_x_238) ;  /* 0x0000006000017945 */ /* 0x000fe80003800000 */
[----:B------:R0:W-:Y:S01]  /*5a40*/  @!P3 STG.E.U8 desc[UR36][R6.64+0xc9], R127 ;  /* 0x0000c97f0600b986 */ /* 0x0001e2000c101124 */
[----:B------:R-:W-:Y:S05]  /*5a50*/  @P5 BRA `(.L_x_239) ;  /* 0x00000000000c5947 */ /* 0x000fea0003800000 */
[----:B--2---:R-:W1:Y:S02]  /*5a60*/  LDG.E.U8 R155, desc[UR36][R8.64+0xd0] ;  /* 0x0000d024089b7981 */ /* 0x004e64000c1e1100 */
[----:B-1----:R-:W-:-:S05]  /*5a70*/  PRMT R3, R155, 0x8880, RZ ;  /* 0x000088809b037816 */ /* 0x002fca00000000ff */
[----:B------:R-:W-:-:S07]  /*5a80*/  IMAD R12, R3, R154, RZ ;  /* 0x0000009a030c7224 */ /* 0x000fce00078e02ff */
.L_x_239:
[----:B------:R-:W-:Y:S05]  /*5a90*/  BSYNC B1 ;  /* 0x0000000000017941 */ /* 0x000fea0003800000 */
.L_x_238:
[----:B-1----:R-:W-:Y:S01]  /*5aa0*/  @!P5 IMAD R3, R128, R153, R12 ;  /* 0x000000998003d224 */ /* 0x002fe200078e020c */
[----:B------:R-:W-:Y:S04]  /*5ab0*/  BSSY B1, `(.L_x_240) ;  /* 0x0000006000017945 */ /* 0x000fe80003800000 */
[----:B------:R1:W-:Y:S01]  /*5ac0*/  @!P5 STG.E.U8 desc[UR36][R4.64+0xd0], R3 ;  /* 0x0000d0030400d986 */ /* 0x0003e2000c101124 */
[----:B------:R-:W-:Y:S05]  /*5ad0*/  @P2 BRA `(.L_x_241) ;  /* 0x00000000000c2947 */ /* 0x000fea0003800000 */
[----:B--2---:R-:W1:Y:S02]  /*5ae0*/  LDG.E.U8 R155, desc[UR36][R8.64+0xd1] ;  /* 0x0000d124089b7981 */ /* 0x004e64000c1e1100 */
[----:B-1----:R-:W-:-:S05]  /*5af0*/  PRMT R3, R155, 0x8880, RZ ;  /* 0x000088809b037816 */ /* 0x002fca00000000ff */
[----:B------:R-:W-:-:S07]  /*5b00*/  IMAD R12, R3, R154, RZ ;  /* 0x0000009a030c7224 */ /* 0x000fce00078e02ff */
.L_x_241:
[----:B------:R-:W-:Y:S05]  /*5b10*/  BSYNC B1 ;  /* 0x0000000000017941 */ /* 0x000fea0003800000 */
.L_x_240:
        /* <DEDUP_REMOVED lines=11> */
.L_x_243:
[----:B------:R-:W-:Y:S05]  /*5bd0*/  BSYNC B1 ;  /* 0x0000000000017941 */ /* 0x000fea0003800000 */
.L_x_242:
[----:B-1----:R-:W-:Y:S01]  /*5be0*/  @!P4 IMAD R3, R130, R153, R12 ;  /* 0x000000998203c224 */ /* 0x002fe200078e020c */
[----:B------:R-:W-:Y:S04]  /*5bf0*/  BSSY B1, `(.L_x_244) ;  /* 0x0000006000017945 */ /* 0x000fe80003800000 */
[----:B------:R1:W-:Y:S01]  /*5c00*/  @!P4 STG.E.U8 desc[UR36][R6.64+0xd0], R3 ;  /* 0x0000d0030600c986 */ /* 0x0003e2000c101124 */
[----:B------:R-:W-:Y:S05]  /*5c10*/  @P3 BRA `(.L_x_245) ;  /* 0x00000000000c3947 */ /* 0x000fea0003800000 */
[----:B--2---:R-:W1:Y:S02]  /*5c20*/  LDG.E.U8 R155, desc[UR36][R10.64+0xd1] ;  /* 0x0000d1240a9b7981 */ /* 0x004e64000c1e1100 */
[----:B-1----:R-:W-:-:S05]  /*5c30*/  PRMT R3, R155, 0x8880, RZ ;  /* 0x000088809b037816 */ /* 0x002fca00000000ff */
[----:B------:R-:W-:-:S07]  /*5c40*/  IMAD R12, R3, R154, RZ ;  /* 0x0000009a030c7224 */ /* 0x000fce00078e02ff */
.L_x_245:
[----:B------:R-:W-:Y:S05]  /*5c50*/  BSYNC B1 ;  /* 0x0000000000017941 */ /* 0x000fea0003800000 */
.L_x_244:
[----:B------:R-:W-:Y:S01]  /*5c60*/  @!P3 IMAD R131, R131, R153, R12 ;  /* 0x000000998383b224 */ /* 0x000fe200078e020c */
[----:B------:R-:W-:Y:S04]  /*5c70*/  BSSY B1, `(.L_x_246) ;  /* 0x0000006000017945 */ /* 0x000fe80003800000 */
[----:B------:R0:W-:Y:S01]  /*5c80*/  @!P3 STG.E.U8 desc[UR36][R6.64+0xd1], R131 ;  /* 0x0000d1830600b986 */ /* 0x0001e2000c101124 */
[----:B------:R-:W-:Y:S05]  /*5c90*/  @P5 BRA `(.L_x_247) ;  /* 0x00000000000c5947 */ /* 0x000fea0003800000 */
[----:B--2---:R-:W1:Y:S02]  /*5ca0*/  LDG.E.U8 R155, desc[UR36][R8.64+0xd8] ;  /* 0x0000d824089b7981 */ /* 0x004e64000c1e1100 */
[----:B-1----:R-:W-:-:S05]  /*5cb0*/  PRMT R3, R155, 0x8880, RZ ;  /* 0x000088809b037816 */ /* 0x002fca00000000ff */
[----:B------:R-:W-:-:S07]  /*5cc0*/  IMAD R12, R3, R154, RZ ;  /* 0x0000009a030c7224 */ /* 0x000fce00078e02ff */
.L_x_247:
[----:B------:R-:W-:Y:S05]  /*5cd0*/  BSYNC B1 ;  /* 0x0000000000017941 */ /* 0x000fea0003800000 */
.L_x_246:
[----:B-1----:R-:W-:Y:S01]  /*5ce0*/  @!P5 IMAD R3, R132, R153, R12 ;  /* 0x000000998403d224 */ /* 0x002fe200078e020c */
[----:B------:R-:W-:Y:S04]  /*5cf0*/  BSSY B1, `(.L_x_248) ;  /* 0x0000006000017945 */ /* 0x000fe80003800000 */
[----:B------:R1:W-:Y:S01]  /*5d00*/  @!P5 STG.E.U8 desc[UR36][R4.64+0xd8], R3 ;  /* 0x0000d8030400d986 */ /* 0x0003e2000c101124 */
[----:B------:R-:W-:Y:S05]  /*5d10*/  @P2 BRA `(.L_x_249) ;  /* 0x00000000000c2947 */ /* 0x000fea0003800000 */
[----:B--2---:R-:W1:Y:S02]  /*5d20*/  LDG.E.U8 R155, desc[UR36][R8.64+0xd9] ;  /* 0x0000d924089b7981 */ /* 0x004e64000c1e1100 */
[----:B-1----:R-:W-:-:S05]  /*5d30*/  PRMT R3, R155, 0x8880, RZ ;  /* 0x000088809b037816 */ /* 0x002fca00000000ff */
[----:B------:R-:W-:-:S07]  /*5d40*/  IMAD R12, R3, R154, RZ ;  /* 0x0000009a030c7224 */ /* 0x000fce00078e02ff */
.L_x_249:
[----:B------:R-:W-:Y:S05]  /*5d50*/  BSYNC B1 ;  /* 0x0000000000017941 */ /* 0x000fea0003800000 */
.L_x_248:
        /* <DEDUP_REMOVED lines=11> */
.L_x_251:
[----:B------:R-:W-:Y:S05]  /*5e10*/  BSYNC B1 ;  /* 0x0000000000017941 */ /* 0x000fea0003800000 */
.L_x_250:
[----:B-1----:R-:W-:Y:S01]  /*5e20*/  @!P4 IMAD R3, R134, R153, R12 ;  /* 0x000000998603c224 */ /* 0x002fe200078e020c */
[----:B------:R-:W-:Y:S04]  /*5e30*/  BSSY B1, `(.L_x_252) ;  /* 0x0000006000017945 */ /* 0x000fe80003800000 */
[----:B------:R1:W-:Y:S01]  /*5e40*/  @!P4 STG.E.U8 desc[UR36][R6.64+0xd8], R3 ;  /* 0x0000d8030600c986 */ /* 0x0003e2000c101124 */
[----:B------:R-:W-:Y:S05]  /*5e50*/  @P3 BRA `(.L_x_253) ;  /* 0x00000000000c3947 */ /* 0x000fea0003800000 */
[----:B--2---:R-:W1:Y:S02]  /*5e60*/  LDG.E.U8 R155, desc[UR36][R10.64+0xd9] ;  /* 0x0000d9240a9b7981 */ /* 0x004e64000c1e1100 */
[----:B-1----:R-:W-:-:S05]  /*5e70*/  PRMT R3, R155, 0x8880, RZ ;  /* 0x000088809b037816 */ /* 0x002fca00000000ff */
[----:B------:R-:W-:-:S07]  /*5e80*/  IMAD R12, R3, R154, RZ ;  /* 0x0000009a030c7224 */ /* 0x000fce00078e02ff */
.L_x_253:
[----:B------:R-:W-:Y:S05]  /*5e90*/  BSYNC B1 ;  /* 0x0000000000017941 */ /* 0x000fea0003800000 */
.L_x_252:
[----:B------:R-:W-:Y:S01]  /*5ea0*/  @!P3 IMAD R135, R135, R153, R12 ;  /* 0x000000998787b224 */ /* 0x000fe200078e020c */
[----:B------:R-:W-:Y:S04]  /*5eb0*/  BSSY B1, `(.L_x_254) ;  /* 0x0000006000017945 */ /* 0x000fe80003800000 */
[----:B------:R0:W-:Y:S01]  /*5ec0*/  @!P3 STG.E.U8 desc[UR36][R6.64+0xd9], R135 ;  /* 0x0000d9870600b986 */ /* 0x0001e2000c101124 */
[----:B------:R-:W-:Y:S05]  /*5ed0*/  @P5 BRA `(.L_x_255) ;  /* 0x00000000000c5947 */ /* 0x000fea0003800000 */
[----:B--2---:R-:W1:Y:S02]  /*5ee0*/  LDG.E.U8 R155, desc[UR36][R8.64+0xe0] ;  /* 0x0000e024089b7981 */ /* 0x004e64000c1e1100 */
[----:B-1----:R-:W-:-:S05]  /*5ef0*/  PRMT R3, R155, 0x8880, RZ ;  /* 0x000088809b037816 */ /* 0x002fca00000000ff */
[----:B------:R-:W-:-:S07]  /*5f00*/  IMAD R12, R3, R154, RZ ;  /* 0x0000009a030c7224 */ /* 0x000fce00078e02ff */
.L_x_255:
[----:B------:R-:W-:Y:S05]  /*5f10*/  BSYNC B1 ;  /* 0x0000000000017941 */ /* 0x000fea0003800000 */
.L_x_254:
[----:B-1----:R-:W-:Y:S01]  /*5f20*/  @!P5 IMAD R3, R136, R153, R12 ;  /* 0x000000998803d224 */ /* 0x002fe200078e020c */
[----:B------:R-:W-:Y:S04]  /*5f30*/  BSSY B1, `(.L_x_256) ;  /* 0x0000006000017945 */ /* 0x000fe80003800000 */
[----:B------:R1:W-:Y:S01]  /*5f40*/  @!P5 STG.E.U8 desc[UR36][R4.64+0xe0], R3 ;  /* 0x0000e0030400d986 */ /* 0x0003e2000c101124 */
[----:B------:R-:W-:Y:S05]  /*5f50*/  @P2 BRA `(.L_x_257) ;  /* 0x00000000000c2947 */ /* 0x000fea0003800000 */
[----:B--2---:R-:W1:Y:S02]  /*5f60*/  LDG.E.U8 R155, desc[UR36][R8.64+0xe1] ;  /* 0x0000e124089b7981 */ /* 0x004e64000c1e1100 */
[----:B-1----:R-:W-:-:S05]  /*5f70*/  PRMT R3, R155, 0x8880, RZ ;  /* 0x000088809b037816 */ /* 0x002fca00000000ff */
[----:B------:R-:W-:-:S07]  /*5f80*/  IMAD R12, R3, R154, RZ ;  /* 0x0000009a030c7224 */ /* 0x000fce00078e02ff */
.L_x_257:
[----:B------:R-:W-:Y:S05]  /*5f90*/  BSYNC B1 ;  /* 0x0000000000017941 */ /* 0x000fea0003800000 */
.L_x_256:
        /* <DEDUP_REMOVED lines=11> */
.L_x_259:
[----:B------:R-:W-:Y:S05]  /*6050*/  BSYNC B1 ;  /* 0x0000000000017941 */ /* 0x000fea0003800000 */
.L_x_258:
[----:B-1----:R-:W-:Y:S01]  /*6060*/  @!P4 IMAD R3, R138, R153, R12 ;  /* 0x000000998a03c224 */ /* 0x002fe200078e020c */
[----:B------:R-:W-:Y:S04]  /*6070*/  BSSY B1, `(.L_x_260) ;  /* 0x0000006000017945 */ /* 0x000fe80003800000 */
[----:B------:R1:W-:Y:S01]  /*6080*/  @!P4 STG.E.U8 desc[UR36][R6.64+0xe0], R3 ;  /* 0x0000e0030600c986 */ /* 0x0003e2000c101124 */
[----:B------:R-:W-:Y:S05]  /*6090*/  @P3 BRA `(.L_x_261) ;  /* 0x00000000000c3947 */ /* 0x000fea0003800000 */
[----:B--2---:R-:W1:Y:S02]  /*60a0*/  LDG.E.U8 R155, desc[UR36][R10.64+0xe1] ;  /* 0x0000e1240a9b7981 */ /* 0x004e64000c1e1100 */
[----:B-1----:R-:W-:-:S05]  /*60b0*/  PRMT R3, R155, 0x8880, RZ ;  /* 0x000088809b037816 */ /* 0x002fca00000000ff */
[----:B------:R-:W-:-:S07]  /*60c0*/  IMAD R12, R3, R154, RZ ;  /* 0x0000009a030c7224 */ /* 0x000fce00078e02ff */
.L_x_261:
[----:B------:R-:W-:Y:S05]  /*60d0*/  BSYNC B1 ;  /* 0x0000000000017941 */ /* 0x000fea0003800000 */
.L_x_260:
[----:B------:R-:W-:Y:S01]  /*60e0*/  @!P3 IMAD R139, R139, R153, R12 ;  /* 0x000000998b8bb224 */ /* 0x000fe200078e020c */
[----:B------:R-:W-:Y:S04]  /*60f0*/  BSSY B1, `(.L_x_262) ;  /* 0x0000006000017945 */ /* 0x000fe80003800000 */
[----:B------:R0:W-:Y:S01]  /*6100*/  @!P3 STG.E.U8 desc[UR36][R6.64+0xe1], R139 ;  /* 0x0000e18b0600b986 */ /* 0x0001e2000c101124 */
[----:B------:R-:W-:Y:S05]  /*6110*/  @P5 BRA `(.L_x_263) ;  /* 0x00000000000c5947 */ /* 0x000fea0003800000 */
[----:B--2---:R-:W1:Y:S02]  /*6120*/  LDG.E.U8 R155, desc[UR36][R8.64+0xe8] ;  /* 0x0000e824089b7981 */ /* 0x004e64000c1e1100 */
[----:B-1----:R-:W-:-:S05]  /*6130*/  PRMT R3, R155, 0x8880, RZ ;  /* 0x000088809b037816 */ /* 0x002fca00000000ff */
[----:B------:R-:W-:-:S07]  /*6140*/  IMAD R12, R3, R154, RZ ;  /* 0x0000009a030c7224 */ /* 0x000fce00078e02ff */
.L_x_263:
[----:B------:R-:W-:Y:S05]  /*6150*/  BSYNC B1 ;  /* 0x0000000000017941 */ /* 0x000fea0003800000 */
.L_x_262:
[----:B-1----:R-:W-:Y:S01]  /*6160*/  @!P5 IMAD R3, R140, R153, R12 ;  /* 0x000000998c03d224 */ /* 0x002fe200078e020c */
[----:B------:R-:W-:Y:S04]  /*6170*/  BSSY B1, `(.L_x_264) ;  /* 0x0000006000017945 */ /* 0x000fe80003800000 */
[----:B------:R1:W-:Y:S01]  /*6180*/  @!P5 STG.E.U8 desc[UR36][R4.64+0xe8], R3 ;  /* 0x0000e8030400d986 */ /* 0x0003e2000c101124 */
[----:B------:R-:W-:Y:S05]  /*6190*/  @P2 BRA `(.L_x_265) ;  /* 0x00000000000c2947 */ /* 0x000fea0003800000 */
[----:B--2---:R-:W1:Y:S02]  /*61a0*/  LDG.E.U8 R155, desc[UR36][R8.64+0xe9] ;  /* 0x0000e924089b7981 */ /* 0x004e64000c1e1100 */
[----:B-1----:R-:W-:-:S05]  /*61b0*/  PRMT R3, R155, 0x8880, RZ ;  /* 0x000088809b037816 */ /* 0x002fca00000000ff */
[----:B------:R-:W-:-:S07]  /*61c0*/  IMAD R12, R3, R154, RZ ;  /* 0x0000009a030c7224 */ /* 0x000fce00078e02ff */
.L_x_265:
[----:B------:R-:W-:Y:S05]  /*61d0*/  BSYNC B1 ;  /* 0x0000000000017941 */ /* 0x000fea0003800000 */
.L_x_264:
        /* <DEDUP_REMOVED lines=11> */
.L_x_267:
[----:B------:R-:W-:Y:S05]  /*6290*/  BSYNC B1 ;  /* 0x0000000000017941 */ /* 0x000fea0003800000 */
.L_x_266:
[----:B-1----:R-:W-:Y:S01]  /*62a0*/  @!P4 IMAD R3, R142, R153, R12 ;  /* 0x000000998e03c224 */ /* 0x002fe200078e020c */
[----:B------:R-:W-:Y:S04]  /*62b0*/  BSSY B1, `(.L_x_268) ;  /* 0x0000006000017945 */ /* 0x000fe80003800000 */
[----:B------:R1:W-:Y:S01]  /*62c0*/  @!P4 STG.E.U8 desc[UR36][R6.64+0xe8], R3 ;  /* 0x0000e8030600c986 */ /* 0x0003e2000c101124 */
[----:B------:R-:W-:Y:S05]  /*62d0*/  @P3 BRA `(.L_x_269) ;  /* 0x00000000000c3947 */ /* 0x000fea0003800000 */
[----:B--2---:R-:W1:Y:S02]  /*62e0*/  LDG.E.U8 R155, desc[UR36][R10.64+0xe9] ;  /* 0x0000e9240a9b7981 */ /* 0x004e64000c1e1100 */
[----:B-1----:R-:W-:-:S05]  /*62f0*/  PRMT R3, R155, 0x8880, RZ ;  /* 0x000088809b037816 */ /* 0x002fca00000000ff */
[----:B------:R-:W-:-:S07]  /*6300*/  IMAD R12, R3, R154, RZ ;  /* 0x0000009a030c7224 */ /* 0x000fce00078e02ff */
.L_x_269:
[----:B------:R-:W-:Y:S05]  /*6310*/  BSYNC B1 ;  /* 0x0000000000017941 */ /* 0x000fea0003800000 */
.L_x_268:
[----:B------:R-:W-:Y:S01]  /*6320*/  @!P3 IMAD R143, R143, R153, R12 ;  /* 0x000000998f8fb224 */ /* 0x000fe200078e020c */
[----:B------:R-:W-:Y:S04]  /*6330*/  BSSY B1, `(.L_x_270) ;  /* 0x0000006000017945 */ /* 0x000fe80003800000 */
[----:B------:R0:W-:Y:S01]  /*6340*/  @!P3 STG.E.U8 desc[UR36][R6.64+0xe9], R143 ;  /* 0x0000e98f0600b986 */ /* 0x0001e2000c101124 */
[----:B------:R-:W-:Y:S05]  /*6350*/  @P5 BRA `(.L_x_271) ;  /* 0x00000000000c5947 */ /* 0x000fea0003800000 */
[----:B--2---:R-:W1:Y:S02]  /*6360*/  LDG.E.U8 R155, desc[UR36][R8.64+0xf0] ;  /* 0x0000f024089b7981 */ /* 0x004e64000c1e1100 */
[----:B-1----:R-:W-:-:S05]  /*6370*/  PRMT R3, R155, 0x8880, RZ ;  /* 0x000088809b037816 */ /* 0x002fca00000000ff */
[----:B------:R-:W-:-:S07]  /*6380*/  IMAD R12, R3, R154, RZ ;  /* 0x0000009a030c7224 */ /* 0x000fce00078e02ff */
.L_x_271:
[----:B------:R-:W-:Y:S05]  /*6390*/  BSYNC B1 ;  /* 0x0000000000017941 */ /* 0x000fea0003800000 */
.L_x_270:
[----:B-1----:R-:W-:Y:S01]  /*63a0*/  @!P5 IMAD R3, R144, R153, R12 ;  /* 0x000000999003d224 */ /* 0x002fe200078e020c */
[----:B------:R-:W-:Y:S04]  /*63b0*/  BSSY B1, `(.L_x_272) ;  /* 0x0000006000017945 */ /* 0x000fe80003800000 */
[----:B------:R1:W-:Y:S01]  /*63c0*/  @!P5 STG.E.U8 desc[UR36][R4.64+0xf0], R3 ;  /* 0x0000f0030400d986 */ /* 0x0003e2000c101124 */
[----:B------:R-:W-:Y:S05]  /*63d0*/  @P2 BRA `(.L_x_273) ;  /* 0x00000000000c2947 */ /* 0x000fea0003800000 */
[----:B--2---:R-:W1:Y:S02]  /*63e0*/  LDG.E.U8 R155, desc[UR36][R8.64+0xf1] ;  /* 0x0000f124089b7981 */ /* 0x004e64000c1e1100 */
[----:B-1----:R-:W-:-:S05]  /*63f0*/  PRMT R3, R155, 0x8880, RZ ;  /* 0x000088809b037816 */ /* 0x002fca00000000ff */
[----:B------:R-:W-:-:S07]  /*6400*/  IMAD R12, R3, R154, RZ ;  /* 0x0000009a030c7224 */ /* 0x000fce00078e02ff */
.L_x_273:
[----:B------:R-:W-:Y:S05]  /*6410*/  BSYNC B1 ;  /* 0x0000000000017941 */ /* 0x000fea0003800000 */
.L_x_272:
[C---:B------:R-:W-:Y:S01]  /*6420*/  ISETP.LT.OR P4, PT, R0.reuse, 0xf1, !P0 ;  /* 0x000000f10000780c */ /* 0x040fe20004781670 */
[----:B------:R-:W-:Y:S01]  /*6430*/  @!P2 IMAD R145, R145, R153, R12 ;  /* 0x000000999191a224 */ /* 0x000fe200078e020c */
[----:B------:R-:W-:Y:S01]  /*6440*/  BSSY B1, `(.L_x_274) ;  /* 0x000000a000017945 */ /* 0x000fe20003800000 */
[C---:B------:R-:W-:Y:S02]  /*6450*/  ISETP.LT.OR P3, PT, R0.reuse, 0xf2, !P0 ;  /* 0x000000f20000780c */ /* 0x040fe40004761670 */
        /* <DEDUP_REMOVED lines=8> */
.L_x_275:
[----:B------:R-:W-:Y:S05]  /*64e0*/  BSYNC B1 ;  /* 0x0000000000017941 */ /* 0x000fea0003800000 */
.L_x_274:
[----:B-1----:R-:W-:Y:S01]  /*64f0*/  @!P4 IMAD R3, R146, R153, R12 ;  /* 0x000000999203c224 */ /* 0x002fe200078e020c */
[----:B------:R-:W-:Y:S04]  /*6500*/  BSSY B1, `(.L_x_276) ;  /* 0x0000006000017945 */ /* 0x000fe80003800000 */
[----:B------:R1:W-:Y:S01]  /*6510*/  @!P4 STG.E.U8 desc[UR36][R6.64+0xf0], R3 ;  /* 0x0000f0030600c986 */ /* 0x0003e2000c101124 */
[----:B------:R-:W-:Y:S05]  /*6520*/  @P3 BRA `(.L_x_277) ;  /* 0x00000000000c3947 */ /* 0x000fea0003800000 */
[----:B--2---:R-:W1:Y:S02]  /*6530*/  LDG.E.U8 R155, desc[UR36][R10.64+0xf1] ;  /* 0x0000f1240a9b7981 */ /* 0x004e64000c1e1100 */
[----:B-1----:R-:W-:-:S05]  /*6540*/  PRMT R3, R155, 0x8880, RZ ;  /* 0x000088809b037816 */ /* 0x002fca00000000ff */
[----:B------:R-:W-:-:S07]  /*6550*/  IMAD R12, R3, R154, RZ ;  /* 0x0000009a030c7224 */ /* 0x000fce00078e02ff */
.L_x_277:
[----:B------:R-:W-:Y:S05]  /*6560*/  BSYNC B1 ;  /* 0x0000000000017941 */ /* 0x000fea0003800000 */
.L_x_276:
[----:B------:R-:W-:Y:S01]  /*6570*/  @!P3 IMAD R147, R147, R153, R12 ;  /* 0x000000999393b224 */ /* 0x000fe200078e020c */
[----:B------:R-:W-:Y:S04]  /*6580*/  BSSY B1, `(.L_x_278) ;  /* 0x0000006000017945 */ /* 0x000fe80003800000 */
[----:B------:R0:W-:Y:S01]  /*6590*/  @!P3 STG.E.U8 desc[UR36][R6.64+0xf1], R147 ;  /* 0x0000f1930600b986 */ /* 0x0001e2000c101124 */
[----:B------:R-:W-:Y:S05]  /*65a0*/  @P2 BRA `(.L_x_279) ;  /* 0x00000000000c2947 */ /* 0x000fea0003800000 */
[----:B--2---:R-:W1:Y:S02]  /*65b0*/  LDG.E.U8 R155, desc[UR36][R8.64+0xf8] ;  /* 0x0000f824089b7981 */ /* 0x004e64000c1e1100 */
[----:B-1----:R-:W-:-:S05]  /*65c0*/  PRMT R3, R155, 0x8880, RZ ;  /* 0x000088809b037816 */ /* 0x002fca00000000ff */
[----:B------:R-:W-:-:S07]  /*65d0*/  IMAD R12, R3, R154, RZ ;  /* 0x0000009a030c7224 */ /* 0x000fce00078e02ff */
.L_x_279:
[----:B------:R-:W-:Y:S05]  /*65e0*/  BSYNC B1 ;  /* 0x0000000000017941 */ /* 0x000fea0003800000 */
.L_x_278:
[----:B-1----:R-:W-:Y:S01]  /*65f0*/  @!P2 IMAD R3, R148, R153, R12 ;  /* 0x000000999403a224 */ /* 0x002fe200078e020c */
[----:B------:R-:W-:Y:S04]  /*6600*/  BSSY B1, `(.L_x_280) ;  /* 0x0000006000017945 */ /* 0x000fe80003800000 */
[----:B------:R1:W-:Y:S01]  /*6610*/  @!P2 STG.E.U8 desc[UR36][R4.64+0xf8], R3 ;  /* 0x0000f8030400a986 */ /* 0x0003e2000c101124 */
[----:B------:R-:W-:Y:S05]  /*6620*/  @P1 BRA `(.L_x_281) ;  /* 0x00000000000c1947 */ /* 0x000fea0003800000 */
[----:B--2---:R-:W1:Y:S02]  /*6630*/  LDG.E.U8 R155, desc[UR36][R8.64+0xf9] ;  /* 0x0000f924089b7981 */ /* 0x004e64000c1e1100 */
[----:B-1----:R-:W-:-:S05]  /*6640*/  PRMT R3, R155, 0x8880, RZ ;  /* 0x000088809b037816 */ /* 0x002fca00000000ff */
[----:B------:R-:W-:-:S07]  /*6650*/  IMAD R12, R3, R154, RZ ;  /* 0x0000009a030c7224 */ /* 0x000fce00078e02ff */
.L_x_281:
[----:B------:R-:W-:Y:S05]  /*6660*/  BSYNC B1 ;  /* 0x0000000000017941 */ /* 0x000fea0003800000 */
.L_x_280:
[----:B------:R-:W-:Y:S01]  /*6670*/  @!P1 IMAD R149, R149, R153, R12 ;  /* 0x0000009995959224 */ /* 0x000fe200078e020c */
[----:B------:R-:W-:Y:S04]  /*6680*/  BSSY B1, `(.L_x_282) ;  /* 0x0000006000017945 */ /* 0x000fe80003800000 */
[----:B------:R0:W-:Y:S01]  /*6690*/  @!P1 STG.E.U8 desc[UR36][R4.64+0xf9], R149 ;  /* 0x0000f99504009986 */ /* 0x0001e2000c101124 */
[----:B------:R-:W-:Y:S05]  /*66a0*/  @P5 BRA `(.L_x_283) ;  /* 0x00000000000c5947 */ /* 0x000fea0003800000 */
[----:B--2---:R-:W1:Y:S02]  /*66b0*/  LDG.E.U8 R155, desc[UR36][R10.64+0xf8] ;  /* 0x0000f8240a9b7981 */ /* 0x004e64000c1e1100 */
[----:B-1----:R-:W-:-:S05]  /*66c0*/  PRMT R3, R155, 0x8880, RZ ;  /* 0x000088809b037816 */ /* 0x002fca00000000ff */
[----:B------:R-:W-:-:S07]  /*66d0*/  IMAD R12, R3, R154, RZ ;  /* 0x0000009a030c7224 */ /* 0x000fce00078e02ff */
.L_x_283:
[----:B------:R-:W-:Y:S05]  /*66e0*/  BSYNC B1 ;  /* 0x0000000000017941 */ /* 0x000fea0003800000 */
.L_x_282:
[----:B-1----:R-:W-:Y:S01]  /*66f0*/  @!P5 IMAD R3, R150, R153, R12 ;  /* 0x000000999603d224 */ /* 0x002fe200078e020c */
[----:B------:R-:W-:Y:S01]  /*6700*/  ISETP.LT.OR P0, PT, R0, 0xfa, !P0 ;  /* 0x000000fa0000780c */ /* 0x000fe20004701670 */
[----:B------:R-:W-:Y:S03]  /*6710*/  BSSY B1, `(.L_x_284) ;  /* 0x0000006000017945 */ /* 0x000fe60003800000 */
[----:B------:R1:W-:Y:S09]  /*6720*/  @!P5 STG.E.U8 desc[UR36][R6.64+0xf8], R3 ;  /* 0x0000f8030600d986 */ /* 0x0003f2000c101124 */
[----:B------:R-:W-:Y:S05]  /*6730*/  @P0 BRA `(.L_x_285) ;  /* 0x00000000000c0947 */ /* 0x000fea0003800000 */
[----:B--2---:R-:W1:Y:S02]  /*6740*/  LDG.E.U8 R155, desc[UR36][R10.64+0xf9] ;  /* 0x0000f9240a9b7981 */ /* 0x004e64000c1e1100 */
[----:B-1----:R-:W-:-:S05]  /*6750*/  PRMT R3, R155, 0x8880, RZ ;  /* 0x000088809b037816 */ /* 0x002fca00000000ff */
[----:B------:R-:W-:-:S07]  /*6760*/  IMAD R12, R3, R154, RZ ;  /* 0x0000009a030c7224 */ /* 0x000fce00078e02ff */
.L_x_285:
[----:B------:R-:W-:Y:S05]  /*6770*/  BSYNC B1 ;  /* 0x0000000000017941 */ /* 0x000fea0003800000 */
.L_x_284:
[----:B------:R-:W-:Y:S01]  /*6780*/  IMAD R151, R151, R153, R12 ;  /* 0x0000009997977224 */ /* 0x000fe200078e020c */
[----:B------:R-:W-:Y:S06]  /*6790*/  @P0 BRA `(.L_x_286) ;  /* 0x0000001800100947 */ /* 0x000fec0003800000 */
[----:B------:R0:W-:Y:S01]  /*67a0*/  STG.E.U8 desc[UR36][R6.64+0xf9], R151 ;  /* 0x0000f99706007986 */ /* 0x0001e2000c101124 */
[----:B------:R-:W-:Y:S05]  /*67b0*/  BRA `(.L_x_286) ;  /* 0x0000001800087947 */ /* 0x000fea0003800000 */
.L_x_29:
[C---:B------:R-:W-:Y:S02]  /*67c0*/  ISETP.GE.AND P1, PT, R160.reuse, 0x1, PT ;  /* 0x00000001a000780c */ /* 0x040fe40003f26270 */
[----:B------:R-:W-:Y:S02]  /*67d0*/  ISETP.GE.AND P0, PT, R160, 0x9, PT ;  /* 0x00000009a000780c */ /* 0x000fe40003f06270 */
[C---:B------:R-:W-:Y:S02]  /*67e0*/  ISETP.LT.OR P4, PT, R0.reuse, 0x1, !P1 ;  /* 0x000000010000780c */ /* 0x040fe40004f81670 */
[C---:B------:R-:W-:Y:S02]  /*67f0*/  ISETP.LT.OR P3, PT, R0.reuse, 0x2, !P1 ;  /* 0x000000020000780c */ /* 0x040fe40004f61670 */
[C---:B------:R-:W-:Y:S02]  /*6800*/  ISETP.LT.OR P2, PT, R0.reuse, 0x1, !P0 ;  /* 0x000000010000780c */ /* 0x040fe40004741670 */
[----:B------:R-:W-:-:S07]  /*6810*/  ISETP.LT.OR P5, PT, R0, 0x2, !P0 ;  /* 0x000000020000780c */ /* 0x000fce00047a1670 */
[-C--:B------:R-:W-:Y:S02]  /*6820*/  @!P4 IMAD R3, R24, R153.reuse, RZ ;  /* 0x000000991803c224 */ /* 0x080fe400078e02ff */
[-C--:B------:R-:W-:Y:S02]  /*6830*/  @!P3 IMAD R25, R25, R153.reuse, RZ ;  /* 0x000000991919b224 */ /* 0x080fe400078e02ff */
[-C--:B------:R-:W-:Y:S01]  /*6840*/  @!P2 IMAD R9, R26, R153.reuse, RZ ;  /* 0x000000991a09a224 */ /* 0x080fe200078e02ff */
[----:B------:R0:W-:Y:S01]  /*6850*/  @!P4 STG.E.U8 desc[UR36][R4.64], R3 ;  /* 0x000000030400c986 */ /* 0x0001e2000c101124 */
[C---:B------:R-:W-:Y:S01]  /*6860*/  ISETP.LT.OR P4, PT, R0.reuse, 0x9, !P1 ;  /* 0x000000090000780c */ /* 0x040fe20004f81670 */
[----:B------:R-:W-:Y:S02]  /*6870*/  @!P5 IMAD R27, R27, R153, RZ ;  /* 0x000000991b1bd224 */ /* 0x000fe400078e02ff */
[----:B------:R-:W-:Y:S01]  /*6880*/  @!P3 STG.E.U8 desc[UR36][R4.64+0x1], R25 ;  /* 0x000001190400b986 */ /* 0x000fe2000c101124 */
[----:B------:R-:W-:-:S03]  /*6890*/  ISETP.LT.OR P3, PT, R0, 0xa, !P1 ;  /* 0x0000000a0000780c */ /* 0x000fc60004f61670 */
[----:B------:R1:W-:Y:S01]  /*68a0*/  @!P2 STG.E.U8 desc[UR36][R6.64], R9 ;  /* 0x000000090600a986 */ /* 0x0003e2000c101124 */
[----:B------:R-:W-:-:S03]  /*68b0*/  ISETP.LT.OR P2, PT, R0, 0x9, !P0 ;  /* 0x000000090000780c */ /* 0x000fc60004741670 */
[----:B------:R-:W-:Y:S01]  /*68c0*/  @!P5 STG.E.U8 desc[UR36][R6.64+0x1], R27 ;  /* 0x0000011b0600d986 */ /* 0x000fe2000c101124 */
[----:B------:R-:W-:Y:S01]  /*68d0*/  ISETP.LT.OR P5, PT, R0, 0xa, !P0 ;  /* 0x0000000a0000780c */ /* 0x000fe200047a1670 */
[----:B------:R-:W-:-:S04]  /*68e0*/  @!P4 IMAD R11, R28, R153, RZ ;  /* 0x000000991c0bc224 */ /* 0x000fc800078e02ff */
[-C--:B------:R-:W-:Y:S01]  /*68f0*/  @!P3 IMAD R29, R29, R153.reuse, RZ ;  /* 0x000000991d1db224 */ /* 0x080fe200078e02ff */
[----:B------:R-:W-:Y:S01]  /*6900*/  @!P4 STG.E.U8 desc[UR36][R4.64+0x8], R11 ;  /* 0x0000080b0400c986 */ /* 0x000fe2000c101124 */
[----:B------:R-:W-:Y:S02]  /*6910*/  ISETP.LT.OR P4, PT, R0, 0x11, !P1 ;  /* 0x000000110000780c */ /* 0x000fe40004f81670 */
[-C--:B0-----:R-:W-:Y:S01]  /*6920*/  @!P2 IMAD R3, R30, R153.reuse, RZ ;  /* 0x000000991e03a224 */ /* 0x081fe200078e02ff */
[----:B------:R-:W-:Y:S01]  /*6930*/  @!P3 STG.E.U8 desc[UR36][R4.64+0x9], R29 ;  /* 0x0000091d0400b986 */ /* 0x000fe2000c101124 */
[C---:B------:R-:W-:Y:S02]  /*6940*/  ISETP.LT.OR P3, PT, R0.reuse, 0x12, !P1 ;  /* 0x000000120000780c */ /* 0x040fe40004f61670 */
[----:B------:R-:W-:Y:S01]  /*6950*/  @!P5 IMAD R31, R31, R153, RZ ;  /* 0x000000991f1fd224 */ /* 0x000fe200078e02ff */
[----:B------:R0:W-:Y:S01]  /*6960*/  @!P2 STG.E.U8 desc[UR36][R6.64+0x8], R3 ;  /* 0x000008030600a986 */ /* 0x0001e2000c101124 */
[----:B------:R-:W-:-:S03]  /*6970*/  ISETP.LT.OR P2, PT, R0, 0x11, !P0 ;  /* 0x000000110000780c */ /* 0x000fc60004741670 */
[----:B------:R-:W-:Y:S01]  /*6980*/  @!P5 STG.E.U8 desc[UR36][R6.64+0x9], R31 ;  /* 0x0000091f0600d986 */ /* 0x000fe2000c101124 */
[----:B------:R-:W-:Y:S01]  /*6990*/  ISETP.LT.OR P5, PT, R0, 0x12, !P0 ;  /* 0x000000120000780c */ /* 0x000fe200047a1670 */
[----:B-1----:R-:W-:-:S04]  /*69a0*/  @!P4 IMAD R9, R32, R153, RZ ;  /* 0x000000992009c224 */ /* 0x002fc800078e02ff */
        /* <DEDUP_REMOVED lines=301> */
[----:B------:R1:W-:Y:S01]  /*7c80*/  @!P4 STG.E.U8 desc[UR36][R4.64+0xd8], R11 ;  /* 0x0000d80b0400c986 */ /* 0x0003e2000c101124 */
        /* <DEDUP_REMOVED lines=13> */
[-C--:B-1----:R-:W-:Y:S01]  /*7d60*/  @!P2 IMAD R11, R138, R153.reuse, RZ ;  /* 0x000000998a0ba224 */ /* 0x082fe200078e02ff */
[----:B------:R-:W-:Y:S01]  /*7d70*/  @!P3 STG.E.U8 desc[UR36][R4.64+0xe1], R137 ;  /* 0x0000e1890400b986 */ /* 0x000fe2000c101124 */
[C---:B------:R-:W-:Y:S02]  /*7d80*/  ISETP.LT.OR P3, PT, R0.reuse, 0xea, !P1 ;  /* 0x000000ea0000780c */ /* 0x040fe40004f61670 */
[----:B------:R-:W-:Y:S01]  /*7d90*/  @!P5 IMAD R139, R139, R153, RZ ;  /* 0x000000998b8bd224 */ /* 0x000fe200078e02ff */
[----:B------:R1:W-:Y:S01]  /*7da0*/  @!P2 STG.E.U8 desc[UR36][R6.64+0xe0], R11 ;  /* 0x0000e00b0600a986 */ /* 0x0003e2000c101124 */
[----:B------:R-:W-:-:S03]  /*7db0*/  ISETP.LT.OR P2, PT, R0, 0xe9, !P0 ;  /* 0x000000e90000780c */ /* 0x000fc60004741670 */
[----:B------:R-:W-:Y:S01]  /*7dc0*/  @!P5 STG.E.U8 desc[UR36][R6.64+0xe1], R139 ;  /* 0x0000e18b0600d986 */ /* 0x000fe2000c101124 */
[----:B------:R-:W-:Y:S01]  /*7dd0*/  ISETP.LT.OR P5, PT, R0, 0xea, !P0 ;  /* 0x000000ea0000780c */ /* 0x000fe200047a1670 */
[----:B0-----:R-:W-:-:S04]  /*7de0*/  @!P4 IMAD R3, R140, R153, RZ ;  /* 0x000000998c03c224 */ /* 0x001fc800078e02ff */
[-C--:B------:R-:W-:Y:S01]  /*7df0*/  @!P3 IMAD R141, R141, R153.reuse, RZ ;  /* 0x000000998d8db224 */ /* 0x080fe200078e02ff */
[----:B------:R0:W-:Y:S01]  /*7e00*/  @!P4 STG.E.U8 desc[UR36][R4.64+0xe8], R3 ;  /* 0x0000e8030400c986 */ /* 0x0001e2000c101124 */
[----:B------:R-:W-:Y:S02]  /*7e10*/  ISETP.LT.OR P4, PT, R0, 0xf2, !P1 ;  /* 0x000000f20000780c */ /* 0x000fe40004f81670 */
[-C--:B---3--:R-:W-:Y:S01]  /*7e20*/  @!P2 IMAD R9, R142, R153.reuse, RZ ;  /* 0x000000998e09a224 */ /* 0x088fe200078e02ff */
[----:B------:R-:W-:Y:S01]  /*7e30*/  @!P3 STG.E.U8 desc[UR36][R4.64+0xe9], R141 ;  /* 0x0000e98d0400b986 */ /* 0x000fe2000c101124 */
[C---:B------:R-:W-:Y:S02]  /*7e40*/  ISETP.LT.OR P3, PT, R0.reuse, 0xf1, !P1 ;  /* 0x000000f10000780c */ /* 0x040fe40004f61670 */
[----:B------:R-:W-:Y:S01]  /*7e50*/  @!P5 IMAD R143, R143, R153, RZ ;  /* 0x000000998f8fd224 */ /* 0x000fe200078e02ff */
[----:B------:R-:W-:Y:S01]  /*7e60*/  @!P2 STG.E.U8 desc[UR36][R6.64+0xe8], R9 ;  /* 0x0000e8090600a986 */ /* 0x000fe2000c101124 */
[----:B------:R-:W-:-:S03]  /*7e70*/  ISETP.LT.OR P2, PT, R0, 0xf1, !P0 ;  /* 0x000000f10000780c */ /* 0x000fc60004741670 */
[----:B------:R-:W-:Y:S01]  /*7e80*/  @!P5 STG.E.U8 desc[UR36][R6.64+0xe9], R143 ;  /* 0x0000e98f0600d986 */ /* 0x000fe2000c101124 */
[----:B------:R-:W-:Y:S01]  /*7e90*/  ISETP.LT.OR P5, PT, R0, 0xf9, !P0 ;  /* 0x000000f90000780c */ /* 0x000fe200047a1670 */
[----:B------:R-:W-:-:S04]  /*7ea0*/  @!P4 IMAD R145, R145, R153, RZ ;  /* 0x000000999191c224 */ /* 0x000fc800078e02ff */
[-C--:B-1----:R-:W-:Y:S01]  /*7eb0*/  @!P3 IMAD R11, R144, R153.reuse, RZ ;  /* 0x00000099900bb224 */ /* 0x082fe200078e02ff */
[----:B------:R-:W-:Y:S01]  /*7ec0*/  @!P4 STG.E.U8 desc[UR36][R4.64+0xf1], R145 ;  /* 0x0000f1910400c986 */ /* 0x000fe2000c101124 */
[C---:B------:R-:W-:Y:S02]  /*7ed0*/  ISETP.LT.OR P4, PT, R0.reuse, 0xf2, !P0 ;  /* 0x000000f20000780c */ /* 0x040fe40004781670 */
[C---:B------:R-:W-:Y:S01]  /*7ee0*/  ISETP.LT.OR P0, PT, R0.reuse, 0xfa, !P0 ;  /* 0x000000fa0000780c */ /* 0x040fe20004701670 */
[----:B------:R1:W-:Y:S01]  /*7ef0*/  @!P3 STG.E.U8 desc[UR36][R4.64+0xf0], R11 ;  /* 0x0000f00b0400b986 */ /* 0x0003e2000c101124 */
[----:B------:R-:W-:Y:S01]  /*7f00*/  ISETP.LT.OR P3, PT, R0, 0xf9, !P1 ;  /* 0x000000f90000780c */ /* 0x000fe20004f61670 */
[----:B0-----:R-:W-:Y:S01]  /*7f10*/  @!P2 IMAD R3, R146, R153, RZ ;  /* 0x000000999203a224 */ /* 0x001fe200078e02ff */
[----:B------:R-:W-:-:S04]  /*7f20*/  ISETP.LT.OR P1, PT, R0, 0xfa, !P1 ;  /* 0x000000fa0000780c */ /* 0x000fc80004f21670 */
[----:B------:R0:W-:Y:S03]  /*7f30*/  @!P2 STG.E.U8 desc[UR36][R6.64+0xf0], R3 ;  /* 0x0000f0030600a986 */ /* 0x0001e6000c101124 */
[-C--:B------:R-:W-:Y:S02]  /*7f40*/  @!P4 IMAD R147, R147, R153.reuse, RZ ;  /* 0x000000999393c224 */ /* 0x080fe400078e02ff */
[-C--:B-1----:R-:W-:Y:S02]  /*7f50*/  @!P5 IMAD R11, R150, R153.reuse, RZ ;  /* 0x00000099960bd224 */ /* 0x082fe400078e02ff */
[-C--:B------:R-:W-:Y:S01]  /*7f60*/  @!P3 IMAD R9, R148, R153.reuse, RZ ;  /* 0x000000999409b224 */ /* 0x080fe200078e02ff */
[----:B------:R0:W-:Y:S01]  /*7f70*/  @!P4 STG.E.U8 desc[UR36][R6.64+0xf1], R147 ;  /* 0x0000f1930600c986 */ /* 0x0001e2000c101124 */
[-C--:B------:R-:W-:Y:S02]  /*7f80*/  @!P1 IMAD R149, R149, R153.reuse, RZ ;  /* 0x0000009995959224 */ /* 0x080fe400078e02ff */
[----:B------:R-:W-:Y:S01]  /*7f90*/  @!P0 IMAD R151, R151, R153, RZ ;  /* 0x0000009997978224 */ /* 0x000fe200078e02ff */
[----:B------:R0:W-:Y:S04]  /*7fa0*/  @!P3 STG.E.U8 desc[UR36][R4.64+0xf8], R9 ;  /* 0x0000f8090400b986 */ /* 0x0001e8000c101124 */
[----:B------:R0:W-:Y:S04]  /*7fb0*/  @!P1 STG.E.U8 desc[UR36][R4.64+0xf9], R149 ;  /* 0x0000f99504009986 */ /* 0x0001e8000c101124 */
[----:B------:R0:W-:Y:S04]  /*7fc0*/  @!P5 STG.E.U8 desc[UR36][R6.64+0xf8], R11 ;  /* 0x0000f80b0600d986 */ /* 0x0001e8000c101124 */
[----:B------:R0:W-:Y:S02]  /*7fd0*/  @!P0 STG.E.U8 desc[UR36][R6.64+0xf9], R151 ;  /* 0x0000f99706008986 */ /* 0x0001e4000c101124 */
.L_x_286:
[----:B------:R-:W-:Y:S05]  /*7fe0*/  BSYNC B0 ;  /* 0x0000000000007941 */ /* 0x000fea0003800000 */
.L_x_28:
[----:B------:R-:W-:Y:S01]  /*7ff0*/  ULDC UR4, c[0x0][0xc] ;  /* 0x0000030000047ab9 */ /* 0x000fe20000000800 */
[----:B------:R-:W-:Y:S01]  /*8000*/  ULDC UR5, c[0x0][0x10] ;  /* 0x0000040000057ab9 */ /* 0x000fe20000000800 */
[----:B01----:R-:W0:Y:S01]  /*8010*/  LDC R3, c[0x0][0x14] ;  /* 0x00000500ff037b82 */ /* 0x003e220000000800 */
[----:B------:R-:W-:Y:S01]  /*8020*/  UIMAD.WIDE.U32 UR4, UR4, UR5, URZ ;  /* 0x00000005040472a5 */ /* 0x000fe2000f8e003f */
[----:B------:R-:W-:Y:S01]  /*8030*/  PRMT R0, RZ, 0x7610, R0 ;  /* 0x00007610ff007816 */ /* 0x000fe20000000000 */
[----:B------:R-:W-:Y:S02]  /*8040*/  IMAD.MOV.U32 R23, RZ, RZ, -0x1 ;  /* 0xffffffffff177424 */ /* 0x000fe400078e00ff */
[----:B------:R-:W-:Y:S02]  /*8050*/  IMAD.MOV.U32 R22, RZ, RZ, -0x1 ;  /* 0xffffffffff167424 */ /* 0x000fe400078e00ff */
[----:B0-----:R-:W-:-:S04]  /*8060*/  IMAD.WIDE.U32 R16, R3, UR4, R16 ;  /* 0x0000000403107c25 */ /* 0x001fc8000f8e0010 */
[----:B------:R-:W-:Y:S01]  /*8070*/  IMAD R3, R3, UR5, RZ ;  /* 0x0000000503037c24 */ /* 0x000fe2000f8e02ff */
[----:B------:R-:W-:Y:S02]  /*8080*/  ULDC.64 UR4, c[0x0][0x650] ;  /* 0x0001940000047ab9 */ /* 0x000fe40000000a00 */
[----:B------:R-:W-:Y:S01]  /*8090*/  ISETP.GE.U32.AND P0, PT, R16, UR4, PT ;  /* 0x0000000410007c0c */ /* 0x000fe2000bf06070 */
[----:B------:R-:W-:-:S05]  /*80a0*/  IMAD.IADD R17, R17, 0x1, R3 ;  /* 0x0000000111117824 */ /* 0x000fca00078e0203 */
[----:B------:R-:W-:-:S13]  /*80b0*/  ISETP.GE.U32.AND.EX P0, PT, R17, UR5, PT, P0 ;  /* 0x0000000511007c0c */ /* 0x000fda000bf06100 */
[----:B------:R-:W-:Y:S05]  /*80c0*/  @P0 BRA `(.L_x_287) ;  /* 0x0000000400640947 */ /* 0x000fea0003800000 */
[----:B------:R-:W0:Y:S01]  /*80d0*/  S2R R12, SR_CTAID.X ;  /* 0x00000000000c7919 */ /* 0x000e220000002500 */
[----:B------:R-:W1:Y:S01]  /*80e0*/  LDC.64 R10, c[0x0][0x628] ;  /* 0x00018a00ff0a7b82 */ /* 0x000e620000000a00 */
[----:B------:R-:W-:Y:S01]  /*80f0*/  ULDC UR4, c[0x0][0x150] ;  /* 0x0000540000047ab9 */ /* 0x000fe20000000800 */
[----:B------:R-:W-:Y:S01]  /*8100*/  IMAD.MOV.U32 R8, RZ, RZ, R16 ;  /* 0x000000ffff087224 */ /* 0x000fe200078e0010 */
[----:B------:R-:W0:Y:S01]  /*8110*/  S2R R23, SR_CTAID.Y ;  /* 0x0000000000177919 */ /* 0x000e220000002600 */
[----:B------:R-:W-:-:S04]  /*8120*/  IMAD.MOV.U32 R9, RZ, RZ, R17 ;  /* 0x000000ffff097224 */ /* 0x000fc800078e0011 */
[----:B------:R-:W2:Y:S08]  /*8130*/  LDC R21, c[0x0][0x144] ;  /* 0x00005100ff157b82 */ /* 0x000eb00000000800 */
[----:B------:R-:W2:Y:S08]  /*8140*/  LDC R0, c[0x0][0x630] ;  /* 0x00018c00ff007b82 */ /* 0x000eb00000000800 */
[----:B------:R-:W2:Y:S01]  /*8150*/  LDC.64 R14, c[0x0][0x620] ;  /* 0x00018800ff0e7b82 */ /* 0x000ea20000000a00 */
[----:B-1----:R-:W-:-:S04]  /*8160*/  ISETP.NE.U32.AND P0, PT, R10, RZ, PT ;  /* 0x000000ff0a00720c */ /* 0x002fc80003f05070 */
[----:B------:R-:W-:Y:S02]  /*8170*/  ISETP.NE.AND.EX P0, PT, R11, RZ, PT, P0 ;  /* 0x000000ff0b00720c */ /* 0x000fe40003f05300 */
[----:B0-----:R-:W-:-:S05]  /*8180*/  I2FP.F32.U32 R3, R12 ;  /* 0x0000000c00037245 */ /* 0x001fca0000201000 */
[----:B------:R-:W-:-:S04]  /*8190*/  FMUL R3, R3, UR4 ;  /* 0x0000000403037c20 */ /* 0x000fc80008400000 */
[----:B------:R0:W1:Y:S02]  /*81a0*/  F2I.U32.TRUNC.NTZ R20, R3 ;  /* 0x0000000300147305 */ /* 0x000064000020f000 */
[----:B------:R-:W-:Y:S05]  /*81b0*/  @!P0 BRA `(.L_x_288) ;  /* 0x0000000000288947 */ /* 0x000fea0003800000 */
[----:B0-----:R-:W0:Y:S02]  /*81c0*/  LDC R3, c[0x0][0x634] ;  /* 0x00018d00ff037b82 */ /* 0x001e240000000800 */
[----:B0-----:R-:W-:-:S05]  /*81d0*/  IADD3 R3, P0, R16, R3, RZ ;  /* 0x0000000310037210 */ /* 0x001fca0007f1e0ff */
[----:B------:R-:W-:-:S04]  /*81e0*/  IMAD.X R13, RZ, RZ, R17, P0 ;  /* 0x000000ffff0d7224 */ /* 0x000fc800000e0611 */
[----:B---3--:R-:W-:-:S04]  /*81f0*/  IMAD.WIDE.U32 R4, R13, R10, RZ ;  /* 0x0000000a0d047225 */ /* 0x008fc800078e00ff */
[----:B----4-:R-:W-:-:S04]  /*8200*/  IMAD.WIDE.U32 R6, P0, R3, R11, R4 ;  /* 0x0000000b03067225 */ /* 0x010fc80007800004 */
[----:B------:R-:W-:-:S04]  /*8210*/  IMAD.WIDE.U32 R4, R3, R10, RZ ;  /* 0x0000000a03047225 */ /* 0x000fc800078e00ff */
[----:B------:R-:W-:Y:S01]  /*8220*/  IMAD.X R9, RZ, RZ, RZ, P0 ;  /* 0x000000ffff097224 */ /* 0x000fe200000e06ff */
[----:B------:R-:W-:Y:S01]  /*8230*/  IADD3 RZ, P0, R5, R6, RZ ;  /* 0x0000000605ff7210 */ /* 0x000fe20007f1e0ff */
[----:B------:R-:W-:-:S04]  /*8240*/  IMAD.MOV.U32 R8, RZ, RZ, R7 ;  /* 0x000000ffff087224 */ /* 0x000fc800078e0007 */
[----:B------:R-:W-:-:S08]  /*8250*/  IMAD.WIDE.U32.X R8, R13, R11, R8, P0 ;  /* 0x0000000b0d087225 */ /* 0x000fd000000e0408 */
.L_x_288:
[----:B----4-:R-:W4:Y:S01]  /*8260*/  LDC.64 R26, c[0x0][0x640] ;  /* 0x00019000ff1a7b82 */ /* 0x010f220000000a00 */
[-CC-:B--2---:R-:W-:Y:S01]  /*8270*/  SHF.R.U64 R22, R8, R0.reuse, R9.reuse ;  /* 0x0000000008167219 */ /* 0x184fe20000001209 */
[----:B-1----:R-:W-:Y:S01]  /*8280*/  IMAD.MOV R20, RZ, RZ, -R20 ;  /* 0x000000ffff147224 */ /* 0x002fe200078e0a14 */
[----:B------:R-:W-:Y:S01]  /*8290*/  SHF.R.U32.HI R0, RZ, R0, R9 ;  /* 0x00000000ff007219 */ /* 0x000fe20000011609 */
[----:B------:R-:W-:Y:S01]  /*82a0*/  ULDC UR4, c[0x0][0x154] ;  /* 0x0000550000047ab9 */ /* 0x000fe20000000800 */
[----:B0-----:R-:W-:Y:S01]  /*82b0*/  IADD3 R3, P0, RZ, -R22, RZ ;  /* 0x80000016ff037210 */ /* 0x001fe20007f1e0ff */
[----:B------:R-:W-:Y:S02]  /*82c0*/  IMAD R21, R21, R20, R12 ;  /* 0x0000001415157224 */ /* 0x000fe400078e020c */
[----:B------:R-:W0:Y:S01]  /*82d0*/  LDC R6, c[0x0][0x618] ;  /* 0x00018600ff067b82 */ /* 0x000e220000000800 */
[----:B------:R-:W-:Y:S02]  /*82e0*/  IMAD.MOV.U32 R7, RZ, RZ, 0x1 ;  /* 0x00000001ff077424 */ /* 0x000fe400078e00ff */
[----:B---3--:R-:W-:-:S04]  /*82f0*/  IMAD.X R5, RZ, RZ, ~R0, P0 ;  /* 0x000000ffff057224 */ /* 0x008fc800000e0e00 */
[-C--:B------:R-:W-:Y:S01]  /*8300*/  IMAD R0, R5, R14.reuse, RZ ;  /* 0x0000000e05007224 */ /* 0x080fe200078e02ff */
[----:B------:R-:W1:Y:S01]  /*8310*/  LDC R8, c[0x0][0x608] ;  /* 0x00018200ff087b82 */ /* 0x000e620000000800 */
[----:B------:R-:W-:-:S04]  /*8320*/  IMAD.WIDE.U32 R4, R3, R14, R16 ;  /* 0x0000000e03047225 */ /* 0x000fc800078e0010 */
[----:B------:R-:W-:Y:S01]  /*8330*/  IMAD R3, R3, R15, R0 ;  /* 0x0000000f03037224 */ /* 0x000fe200078e0200 */
[----:B------:R-:W-:Y:S02]  /*8340*/  I2FP.F32.U32 R0, R23 ;  /* 0x0000001700007245 */ /* 0x000fe40000201000 */
[----:B------:R-:W2:Y:S01]  /*8350*/  LDC R24, c[0x0][0x658] ;  /* 0x00019600ff187b82 */ /* 0x000ea20000000800 */
[----:B------:R-:W-:Y:S01]  /*8360*/  IMAD.IADD R3, R5, 0x1, R3 ;  /* 0x0000000105037824 */ /* 0x000fe200078e0203 */
[----:B----4-:R-:W-:Y:S01]  /*8370*/  ISETP.NE.U32.AND P0, PT, R26, RZ, PT ;  /* 0x000000ff1a00720c */ /* 0x010fe20003f05070 */
[----:B------:R-:W-:Y:S01]  /*8380*/  FMUL R0, R0, UR4 ;  /* 0x0000000400007c20 */ /* 0x000fe20008400000 */
[----:B------:R-:W-:Y:S02]  /*8390*/  IMAD.MOV.U32 R5, RZ, RZ, -0x1 ;  /* 0xffffffffff057424 */ /* 0x000fe400078e00ff */
[----:B------:R-:W-:Y:S01]  /*83a0*/  ISETP.NE.AND.EX P0, PT, R27, RZ, PT, P0 ;  /* 0x000000ff1b00720c */ /* 0x000fe20003f05300 */
[----:B------:R3:W4:Y:S01]  /*83b0*/  F2I.U32.TRUNC.NTZ R13, R0 ;  /* 0x00000000000d7305 */ /* 0x000722000020f000 */
[----:B------:R-:W3:Y:S01]  /*83c0*/  LDC R20, c[0x0][0x148] ;  /* 0x00005200ff147b82 */ /* 0x000ee20000000800 */
[----:B0-----:R-:W-:-:S02]  /*83d0*/  SHF.R.U64 R12, R4, R6, R3 ;  /* 0x00000006040c7219 */ /* 0x001fc40000001203 */
[----:B------:R-:W-:-:S05]  /*83e0*/  SHF.R.U32.HI R3, RZ, R6, R3 ;  /* 0x00000006ff037219 */ /* 0x000fca0000011603 */
[----:B------:R-:W0:Y:S01]  /*83f0*/  LDC R15, c[0x0][0x600] ;  /* 0x00018000ff0f7b82 */ /* 0x000e220000000800 */
[-CC-:B-1----:R-:W-:Y:S02]  /*8400*/  SHF.R.U64 R10, R12, R8.reuse, R3.reuse ;  /* 0x000000080c0a7219 */ /* 0x182fe40000001203 */
[----:B------:R-:W-:-:S05]  /*8410*/  SHF.R.U32.HI R3, RZ, R8, R3 ;  /* 0x00000008ff037219 */ /* 0x000fca0000011603 */
[----:B------:R-:W1:Y:S01]  /*8420*/  LDC R28, c[0x0][0x648] ;  /* 0x00019200ff1c7b82 */ /* 0x000e620000000800 */
[-C--:B--2---:R-:W-:Y:S02]  /*8430*/  SHF.L.U32 R4, R5, R24.reuse, RZ ;  /* 0x0000001805047219 */ /* 0x084fe400000006ff */
[--C-:B------:R-:W-:Y:S02]  /*8440*/  SHF.R.U64 R14, R10, R24, R3.reuse ;  /* 0x000000180a0e7219 */ /* 0x100fe40000001203 */
[----:B------:R-:W-:Y:S02]  /*8450*/  LOP3.LUT R25, RZ, R4, RZ, 0x33, !PT ;  /* 0x00000004ff197212 */ /* 0x000fe400078e33ff */
[-C--:B------:R-:W-:Y:S01]  /*8460*/  SHF.R.U32.HI R5, RZ, R24.reuse, R3 ;  /* 0x00000018ff057219 */ /* 0x080fe20000011603 */
[----:B------:R-:W2:Y:S01]  /*8470*/  LDC R29, c[0x0][0x638] ;  /* 0x00018e00ff1d7b82 */ /* 0x000ea20000000800 */
[----:B------:R-:W-:Y:S01]  /*8480*/  SHF.L.U32 R152, R7, R24, RZ ;  /* 0x0000001807987219 */ /* 0x000fe200000006ff */
[----:B------:R-:W-:-:S06]  /*8490*/  IMAD.MOV.U32 R4, RZ, RZ, R14 ;  /* 0x000000ffff047224 */ /* 0x000fcc00078e000e */
[----:B------:R-:W0:Y:S01]  /*84a0*/  LDC R30, c[0x0][0x610] ;  /* 0x00018400ff1e7b82 */ /* 0x000e220000000800 */
[----:B----4-:R-:W-:Y:S05]  /*84b0*/  @!P0 BRA `(.L_x_289) ;  /* 0x0000000000288947 */ /* 0x010fea0003800000 */
[----:B------:R-:W4:Y:S02]  /*84c0*/  LDC R3, c[0x0][0x64c] ;  /* 0x00019300ff037b82 */ /* 0x000f240000000800 */
[----:B----4-:R-:W-:-:S05]  /*84d0*/  IADD3 R3, P0, R14, R3, RZ ;  /* 0x000000030e037210 */ /* 0x010fca0007f1e0ff */
        /* <DEDUP_REMOVED lines=8> */
.L_x_289:
[----:B------:R-:W-:Y:S01]  /*8560*/  ISETP.NE.AND P0, PT, R2, 0x1, PT ;  /* 0x000000010200780c */ /* 0x000fe20003f05270 */
[----:B0-----:R-:W-:Y:S01]  /*8570*/  VIADD R7, R15, 0xffffffff ;  /* 0xffffffff0f077836 */ /* 0x001fe20000000000 */
[----:B-1-3--:R-:W-:Y:S01]  /*8580*/  SHF.R.U64 R0, R4, R28, R5 ;  /* 0x0000001c04007219 */ /* 0x00afe20000001205 */
[----:B------:R-:W-:Y:S01]  /*8590*/  IMAD.MOV R13, RZ, RZ, -R13 ;  /* 0x000000ffff0d7224 */ /* 0x000fe200078e0a0d */
[----:B------:R-:W-:Y:S01]  /*85a0*/  LOP3.LUT R5, R10, R25, RZ, 0xc0, !PT ;  /* 0x000000190a057212 */ /* 0x000fe200078ec0ff */
[----:B------:R-:W-:Y:S02]  /*85b0*/  IMAD.MOV.U32 R4, RZ, RZ, 0x1 ;  /* 0x00000001ff047424 */ /* 0x000fe400078e00ff */
[----:B------:R-:W-:Y:S02]  /*85c0*/  IMAD.MOV R3, RZ, RZ, -R0 ;  /* 0x000000ffff037224 */ /* 0x000fe400078e0a00 */
[----:B------:R-:W-:Y:S01]  /*85d0*/  IMAD R152, R152, R0, R5 ;  /* 0x0000000098987224 */ /* 0x000fe200078e0205 */
[----:B------:R-:W-:Y:S01]  /*85e0*/  LOP3.LUT R5, R12, R7, RZ, 0xc0, !PT ;  /* 0x000000070c057212 */ /* 0x000fe200078ec0ff */
[----:B--2---:R-:W-:-:S02]  /*85f0*/  IMAD R0, R3, R29, R14 ;  /* 0x0000001d03007224 */ /* 0x004fc400078e020e */
[----:B------:R-:W-:Y:S02]  /*8600*/  @P0 IMAD R21, R20, R13, R23 ;  /* 0x0000000d14150224 */ /* 0x000fe400078e0217 */
[----:B------:R-:W-:Y:S01]  /*8610*/  IMAD R3, R0, R15, R5 ;  /* 0x0000000f00037224 */ /* 0x000fe200078e0205 */
[----:B------:R-:W-:Y:S01]  /*8620*/  PRMT R0, R4, 0x7610, R0 ;  /* 0x0000761004007816 */ /* 0x000fe20000000000 */
[----:B------:R-:W-:-:S05]  /*8630*/  IMAD R152, R152, R30, R21 ;  /* 0x0000001e98987224 */ /* 0x000fca00078e0215 */
[----:B------:R-:W-:Y:S02]  /*8640*/  SEL R23, R3, R152, !P0 ;  /* 0x0000009803177207 */ /* 0x000fe40004000000 */
[----:B------:R-:W-:-:S07]  /*8650*/  SEL R152, R152, R3, !P0 ;  /* 0x0000000398987207 */ /* 0x000fce0004000000 */
.L_x_287:
[----:B------:R-:W-:-:S13]  /*8660*/  LOP3.LUT P0, RZ, R0, 0xff, RZ, 0xc0, !PT ;  /* 0x000000ff00ff7812 */ /* 0x000fda000780c0ff */
[----:B------:R-:W-:Y:S05]  /*8670*/  @P0 BRA `(.L_x_290) ;  /* 0xffffff88002c0947 */ /* 0x000fea000383ffff */
[----:B------:R-:W-:Y:S05]  /*8680*/  EXIT ;  /* 0x000000000000794d */ /* 0x000fea0003800000 */
.L_x_3:
[----:B0-----:R-:W-:Y:S01]  /*8690*/  ULDC.64 UR4, c[0x0][0x650] ;  /* 0x0001940000047ab9 */ /* 0x001fe20000000a00 */
        /* <DEDUP_REMOVED lines=25> */
.L_x_292:
[--C-:B------:R-:W-:Y:S01]  /*8830*/  SHF.R.U64 R12, R10, R14, R11.reuse ;  /* 0x0000000e0a0c7219 */ /* 0x100fe2000000120b */
[----:B------:R-:W0:Y:S01]  /*8840*/  LDC R22, c[0x0][0x618] ;  /* 0x00018600ff167b82 */ /* 0x000e220000000800 */
[----:B------:R-:W-:Y:S01]  /*8850*/  I2FP.F32.U32 R6, R4 ;  /* 0x0000000400067245 */ /* 0x000fe20000201000 */
[----:B------:R-:W-:Y:S01]  /*8860*/  ULDC UR4, c[0x0][0x150] ;  /* 0x0000540000047ab9 */ /* 0x000fe20000000800 */
[----:B------:R-:W-:Y:S02]  /*8870*/  SHF.R.U32.HI R5, RZ, R14, R11 ;  /* 0x0000000eff057219 */ /* 0x000fe4000001160b */
[----:B------:R-:W-:Y:S01]  /*8880*/  IADD3 R9, P0, RZ, -R12, RZ ;  /* 0x8000000cff097210 */ /* 0x000fe20007f1e0ff */
[----:B------:R-:W-:Y:S01]  /*8890*/  FMUL R11, R6, UR4 ;  /* 0x00000004060b7c20 */ /* 0x000fe20008400000 */
[----:B------:R-:W-:Y:S01]  /*88a0*/  ULDC UR4, c[0x0][0x154] ;  /* 0x0000550000047ab9 */ /* 0x000fe20000000800 */
[----:B------:R-:W1:Y:S02]  /*88b0*/  LDC.64 R24, c[0x0][0x640] ;  /* 0x00019000ff187b82 */ /* 0x000e640000000a00 */
[----:B------:R-:W-:-:S02]  /*88c0*/  IMAD.X R5, RZ, RZ, ~R5, P0 ;  /* 0x000000ffff057224 */ /* 0x000fc400000e0e05 */
[----:B------:R-:W2:Y:S01]  /*88d0*/  F2I.U32.TRUNC.NTZ R11, R11 ;  /* 0x0000000b000b7305 */ /* 0x000ea2000020f000 */
[----:B------:R-:W-:-:S03]  /*88e0*/  IMAD.WIDE.U32 R6, R9, R20, R16 ;  /* 0x0000001409067225 */ /* 0x000fc600078e0010 */
[----:B------:R-:W3:Y:S01]  /*88f0*/  LDC R13, c[0x0][0x144] ;  /* 0x00005100ff0d7b82 */ /* 0x000ee20000000800 */
[----:B------:R-:W-:-:S04]  /*8900*/  IMAD R8, R5, R20, RZ ;  /* 0x0000001405087224 */ /* 0x000fc800078e02ff */
[----:B------:R-:W-:Y:S02]  /*8910*/  IMAD R5, R9, R21, R8 ;  /* 0x0000001509057224 */ /* 0x000fe400078e0208 */
[----:B------:R-:W-:Y:S01]  /*8920*/  IMAD.MOV.U32 R8, RZ, RZ, -0x1 ;  /* 0xffffffffff087424 */ /* 0x000fe200078e00ff */
[----:B------:R-:W4:Y:S01]  /*8930*/  LDC R14, c[0x0][0x608] ;  /* 0x00018200ff0e7b82 */ /* 0x000f220000000800 */
[----:B------:R-:W-:Y:S01]  /*8940*/  IMAD.IADD R5, R7, 0x1, R5 ;  /* 0x0000000107057824 */ /* 0x000fe200078e0205 */
[----:B------:R-:W-:-:S04]  /*8950*/  I2FP.F32.U32 R7, R3 ;  /* 0x0000000300077245 */ /* 0x000fc80000201000 */
[-C--:B0-----:R-:W-:Y:S01]  /*8960*/  SHF.R.U64 R10, R6, R22.reuse, R5 ;  /* 0x00000016060a7219 */ /* 0x081fe20000001205 */
[----:B--2---:R-:W-:Y:S01]  /*8970*/  IMAD.MOV R6, RZ, RZ, -R11 ;  /* 0x000000ffff067224 */ /* 0x004fe200078e0a0b */
[----:B------:R-:W0:Y:S01]  /*8980*/  LDC R9, c[0x0][0x658] ;  /* 0x00019600ff097b82 */ /* 0x000e220000000800 */
[----:B-1----:R-:W-:Y:S01]  /*8990*/  ISETP.NE.U32.AND P0, PT, R24, RZ, PT ;  /* 0x000000ff1800720c */ /* 0x002fe20003f05070 */
[----:B------:R-:W-:Y:S01]  /*89a0*/  FMUL R7, R7, UR4 ;  /* 0x0000000407077c20 */ /* 0x000fe20008400000 */
[----:B------:R-:W-:Y:S02]  /*89b0*/  SHF.R.U32.HI R5, RZ, R22, R5 ;  /* 0x00000016ff057219 */ /* 0x000fe40000011605 */
[----:B------:R-:W-:-:S03]  /*89c0*/  ISETP.NE.AND.EX P0, PT, R25, RZ, PT, P0 ;  /* 0x000000ff1900720c */ /* 0x000fc60003f05300 */
[----:B------:R-:W1:Y:S01]  /*89d0*/  LDC R20, c[0x0][0x148] ;  /* 0x00005200ff147b82 */ /* 0x000e620000000800 */
[----:B---3--:R-:W-:Y:S02]  /*89e0*/  IMAD R23, R13, R6, R4 ;  /* 0x000000060d177224 */ /* 0x008fe400078e0204 */
[----:B------:R-:W-:-:S05]  /*89f0*/  IMAD.MOV.U32 R6, RZ, RZ, 0x1 ;  /* 0x00000001ff067424 */ /* 0x000fca00078e00ff */
[----:B------:R-:W2:Y:S01]  /*8a00*/  LDC R21, c[0x0][0x600] ;  /* 0x00018000ff157b82 */ /* 0x000ea20000000800 */
[-CC-:B----4-:R-:W-:Y:S02]  /*8a10*/  SHF.R.U64 R13, R10, R14.reuse, R5.reuse ;  /* 0x0000000e0a0d7219 */ /* 0x190fe40000001205 */
[----:B------:R-:W-:Y:S02]  /*8a20*/  SHF.R.U32.HI R4, RZ, R14, R5 ;  /* 0x0000000eff047219 */ /* 0x000fe40000011605 */
[----:B------:R3:W4:Y:S03]  /*8a30*/  F2I.U32.TRUNC.NTZ R14, R7 ;  /* 0x00000007000e7305 */ /* 0x000726000020f000 */
[----:B------:R-:W1:Y:S01]  /*8a40*/  LDC R26, c[0x0][0x648] ;  /* 0x00019200ff1a7b82 */ /* 0x000e620000000800 */
[-C--:B0-----:R-:W-:Y:S02]  /*8a50*/  SHF.R.U64 R15, R13, R9.reuse, R4 ;  /* 0x000000090d0f7219 */ /* 0x081fe40000001204 */
[----:B------:R-:W-:-:S02]  /*8a60*/  SHF.L.U32 R8, R8, R9, RZ ;  /* 0x0000000908087219 */ /* 0x000fc400000006ff */
[-C--:B------:R-:W-:Y:S01]  /*8a70*/  SHF.R.U32.HI R5, RZ, R9.reuse, R4 ;  /* 0x00000009ff057219 */ /* 0x080fe20000011604 */
[----:B------:R-:W-:Y:S01]  /*8a80*/  IMAD.MOV.U32 R4, RZ, RZ, R15 ;  /* 0x000000ffff047224 */ /* 0x000fe200078e000f */
[----:B------:R-:W-:Y:S01]  /*8a90*/  SHF.L.U32 R22, R6, R9, RZ ;  /* 0x0000000906167219 */ /* 0x000fe200000006ff */
[----:B------:R-:W0:Y:S01]  /*8aa0*/  LDC R27, c[0x0][0x638] ;  /* 0x00018e00ff1b7b82 */ /* 0x000e220000000800 */
[----:B------:R-:W-:-:S07]  /*8ab0*/  LOP3.LUT R28, RZ, R8, RZ, 0x33, !PT ;  /* 0x00000008ff1c7212 */ /* 0x000fce00078e33ff */
        /* <DEDUP_REMOVED lines=12> */
.L_x_293:
[----:B------:R-:W-:Y:S01]  /*8b80*/  ISETP.NE.AND P0, PT, R2, 0x1, PT ;  /* 0x000000010200780c */ /* 0x000fe20003f05270 */
[----:B--2---:R-:W-:Y:S01]  /*8b90*/  VIADD R7, R21, 0xffffffff ;  /* 0xffffffff15077836 */ /* 0x004fe20000000000 */
[----:B-1----:R-:W-:Y:S01]  /*8ba0*/  SHF.R.U64 R5, R4, R26, R5 ;  /* 0x0000001a04057219 */ /* 0x002fe20000001205 */
[----:B------:R-:W-:Y:S01]  /*8bb0*/  IMAD.MOV R14, RZ, RZ, -R14 ;  /* 0x000000ffff0e7224 */ /* 0x000fe200078e0a0e */
[----:B------:R-:W-:Y:S01]  /*8bc0*/  LOP3.LUT R4, R13, R28, RZ, 0xc0, !PT ;  /* 0x0000001c0d047212 */ /* 0x000fe200078ec0ff */
[----:B------:R-:W-:Y:S01]  /*8bd0*/  IMAD.MOV.U32 R8, RZ, RZ, R12 ;  /* 0x000000ffff087224 */ /* 0x000fe200078e000c */
[----:B------:R-:W-:Y:S01]  /*8be0*/  LOP3.LUT R10, R10, R7, RZ, 0xc0, !PT ;  /* 0x000000070a0a7212 */ /* 0x000fe200078ec0ff */
[----:B------:R-:W-:Y:S02]  /*8bf0*/  IMAD.MOV R6, RZ, RZ, -R5 ;  /* 0x000000ffff067224 */ /* 0x000fe400078e0a05 */
[----:B------:R-:W-:-:S04]  /*8c00*/  IMAD R4, R22, R5, R4 ;  /* 0x0000000516047224 */ /* 0x000fc800078e0204 */
[----:B------:R-:W-:Y:S02]  /*8c10*/  @P0 IMAD R23, R20, R14, R3 ;  /* 0x0000000e14170224 */ /* 0x000fe400078e0203 */
[----:B0-----:R-:W-:Y:S02]  /*8c20*/  IMAD R3, R6, R27, R15 ;  /* 0x0000001b06037224 */ /* 0x001fe400078e020f */
[----:B------:R-:W-:Y:S02]  /*8c30*/  IMAD R7, R4, R29, R23 ;  /* 0x0000001d04077224 */ /* 0x000fe400078e0217 */
[----:B------:R-:W-:Y:S02]  /*8c40*/  IMAD R4, R3, R21, R10 ;  /* 0x0000001503047224 */ /* 0x000fe400078e020a */
[----:B------:R-:W-:-:S03]  /*8c50*/  IMAD.MOV.U32 R6, RZ, RZ, 0x1 ;  /* 0x00000001ff067424 */ /* 0x000fc600078e00ff */
[----:B------:R-:W-:Y:S02]  /*8c60*/  SEL R9, R4, R7, !P0 ;  /* 0x0000000704097207 */ /* 0x000fe40004000000 */
[----:B------:R-:W-:-:S07]  /*8c70*/  SEL R7, R7, R4, !P0 ;  /* 0x0000000407077207 */ /* 0x000fce0004000000 */
.L_x_291:
[----:B------:R-:W-:-:S08]  /*8c80*/  NOP ;  /* 0x0000000000007918 */ /* 0x000fd00000000000 */
[----:B------:R-:W0:-:S00]  /*8c90*/  USETMAXREG.DEALLOC.CTAPOOL 0x28 ;  /* 0x00000028000079c8 */ /* 0x000e0000080e0500 */
[----:B0-----:R-:W-:-:S13]  /*8ca0*/  ISETP.NE.AND P0, PT, R0, RZ, PT ;  /* 0x000000ff0000720c */ /* 0x001fda0003f05270 */
[----:B------:R-:W-:Y:S05]  /*8cb0*/  @P0 EXIT ;  /* 0x000000000000094d */ /* 0x000fea0003800000 */
[----:B------:R-:W-:Y:S01]  /*8cc0*/  LOP3.LUT P0, RZ, R6, 0xff, RZ, 0xc0, !PT ;  /* 0x000000ff06ff7812 */ /* 0x000fe2000780c0ff */
[----:B------:R-:W-:Y:S02]  /*8cd0*/  IMAD.MOV.U32 R3, RZ, RZ, 0x1 ;  /* 0x00000001ff037424 */ /* 0x000fe400078e00ff */
[----:B------:R-:W-:-:S10]  /*8ce0*/  IMAD.MOV.U32 R0, RZ, RZ, RZ ;  /* 0x000000ffff007224 */ /* 0x000fd400078e00ff */
[----:B------:R-:W-:Y:S05]  /*8cf0*/  @!P0 BRA `(.L_x_294) ;  /* 0x0000000c00348947 */ /* 0x000fea0003800000 */
[----:B------:R-:W0:Y:S01]  /*8d00*/  LDC R0, c[0x0][0x28c] ;  /* 0x0000a300ff007b82 */ /* 0x000e220000000800 */
[----:B------:R-:W-:Y:S01]  /*8d10*/  ULDC UR5, c[0x0][0x600] ;  /* 0x0001800000057ab9 */ /* 0x000fe20000000800 */
[----:B------:R-:W-:Y:S01]  /*8d20*/  ULDC UR4, c[0x0][0xc] ;  /* 0x0000030000047ab9 */ /* 0x000fe20000000800 */
[----:B------:R-:W-:Y:S01]  /*8d30*/  UIADD3 UR16, UR5, -0x1, URZ ;  /* 0xffffffff05107890 */ /* 0x000fe2000fffe03f */
[C---:B------:R-:W-:Y:S01]  /*8d40*/  LOP3.LUT P2, RZ, R18.reuse, 0x7f, RZ, 0xc0, !PT ;  /* 0x0000007f12ff7812 */ /* 0x040fe2000784c0ff */
[----:B------:R-:W-:Y:S01]  /*8d50*/  ULDC UR6, c[0x0][0x658] ;  /* 0x0001960000067ab9 */ /* 0x000fe20000000800 */
[----:B------:R-:W-:Y:S01]  /*8d60*/  ULDC UR5, c[0x0][0x10] ;  /* 0x0000040000057ab9 */ /* 0x000fe20000000800 */
[----:B------:R-:W-:Y:S01]  /*8d70*/  UMOV UR7, 0xffffffff ;  /* 0xffffffff00077882 */ /* 0x000fe20000000000 */
[----:B------:R-:W-:Y:S01]  /*8d80*/  UMOV UR8, 0x1 ;  /* 0x0000000100087882 */ /* 0x000fe20000000000 */
[----:B------:R-:W-:Y:S01]  /*8d90*/  UIMAD.WIDE.U32 UR4, UR4, UR5, URZ ;  /* 0x00000005040472a5 */ /* 0x000fe2000f8e003f */
[----:B------:R-:W-:Y:S01]  /*8da0*/  LOP3.LUT P0, RZ, R18, 0x1f, RZ, 0xc0, !PT ;  /* 0x0000001f12ff7812 */ /* 0x000fe2000780c0ff */
[----:B------:R-:W-:Y:S01]  /*8db0*/  USHF.L.U32 UR7, UR7, UR6, URZ ;  /* 0x0000000607077299 */ /* 0x000fe2000800063f */
[----:B------:R-:W-:Y:S01]  /*8dc0*/  BSSY B0, `(.L_x_294) ;  /* 0x00000c0000007945 */ /* 0x000fe20003800000 */
[----:B------:R-:W-:Y:S01]  /*8dd0*/  USHF.L.U32 UR18, UR8, UR6, URZ ;  /* 0x0000000608127299 */ /* 0x000fe2000800063f */
[----:B------:R-:W-:Y:S01]  /*8de0*/  IMAD.MOV.U32 R11, RZ, RZ, 0x1 ;  /* 0x00000001ff0b7424 */ /* 0x000fe200078e00ff */
[----:B------:R-:W-:Y:S01]  /*8df0*/  LOP3.LUT R18, R19, 0x2, RZ, 0xfc, !PT ;  /* 0x0000000213127812 */ /* 0x000fe200078efcff */
[----:B------:R-:W-:Y:S01]  /*8e00*/  ULDC UR6, c[0x0][0x14] ;  /* 0x0000050000067ab9 */ /* 0x000fe20000000800 */
[----:B------:R-:W-:Y:S01]  /*8e10*/  PLOP3.LUT P0, PT, P0, P2, PT, 0x8a, 0x0 ;  /* 0x000000000000781c */ /* 0x000fe20000705172 */
[----:B------:R-:W-:-:S02]  /*8e20*/  UIMAD.WIDE.U32 UR20, UR4, UR6, URZ ;  /* 0x00000006041472a5 */ /* 0x000fc4000f8e003f */
[----:B------:R-:W-:Y:S02]  /*8e30*/  UIMAD UR13, UR5, UR6, URZ ;  /* 0x00000006050d72a4 */ /* 0x000fe4000f8e023f */
[----:B------:R-:W-:Y:S01]  /*8e40*/  ULOP3.LUT UR17, URZ, UR7, URZ, 0x33, !UPT ;  /* 0x000000073f117292 */ /* 0x000fe2000f8e333f */
[----:B0-----:R-:W-:Y:S01]  /*8e50*/  VIADD R0, R0, 0x7f ;  /* 0x0000007f00007836 */ /* 0x001fe20000000000 */
[----:B------:R-:W-:Y:S01]  /*8e60*/  UIADD3 UR13, UR21, UR13, URZ ;  /* 0x0000000d150d7290 */ /* 0x000fe2000fffe03f */
[----:B------:R-:W-:-:S03]  /*8e70*/  ULDC.64 UR22, c[0x0][0x198] ;  /* 0x0000660000167ab9 */ /* 0x000fc60000000a00 */
[----:B------:R-:W-:-:S04]  /*8e80*/  SHF.R.S32.HI R3, RZ, 0x1f, R0 ;  /* 0x0000001fff037819 */ /* 0x000fc80000011400 */
[----:B------:R-:W-:Y:S01]  /*8e90*/  LEA.HI R3, R3, R0, RZ, 0x7 ;  /* 0x0000000003037211 */ /* 0x000fe200078f38ff */
[----:B------:R-:W-:-:S03]  /*8ea0*/  IMAD.MOV.U32 R0, RZ, RZ, RZ ;  /* 0x000000ffff007224 */ /* 0x000fc600078e00ff */
[----:B------:R-:W-:Y:S01]  /*8eb0*/  SHF.R.S32.HI R13, RZ, 0x7, R3 ;  /* 0x00000007ff0d7819 */ /* 0x000fe20000011403 */
[----:B------:R-:W-:-:S04]  /*8ec0*/  IMAD.MOV.U32 R3, RZ, RZ, 0x1 ;  /* 0x00000001ff037424 */ /* 0x000fc800078e00ff */
[----:B------:R-:W-:-:S07]  /*8ed0*/  VIADD R10, R13, 0x1 ;  /* 0x000000010d0a7836 */ /* 0x000fce0000000000 */
.L_x_306:
[----:B------:R-:W-:-:S03]  /*8ee0*/  UMOV UR4, 0xffffffff ;  /* 0xffffffff00047882 */ /* 0x000fc60000000000 */
[----:B------:R-:W-:Y:S05]  /*8ef0*/  BRA.DIV UR4, `(.L_x_295) ;  /* 0x0000000e049c7947 */ /* 0x000fea000b800000 */
[----:B------:R-:W-:-:S13]  /*8f00*/  ELECT P6, URZ, PT ;  /* 0x00000000003f782f */ /* 0x000fda00038c0000 */
.L_x_317:
[----:B------:R-:W0:Y:S01]  /*8f10*/  LDC R4, c[0x0][0x28c] ;  /* 0x0000a300ff047b82 */ /* 0x000e220000000800 */
[----:B------:R-:W-:Y:S01]  /*8f20*/  BSSY B1, `(.L_x_296) ;  /* 0x0000037000017945 */ /* 0x000fe20003800000 */
[----:B0-----:R-:W-:-:S13]  /*8f30*/  ISETP.LT.OR P6, PT, R4, 0x1, !P6 ;  /* 0x000000010400780c */ /* 0x001fda00077c1670 */
[----:B------:R-:W-:Y:S05]  /*8f40*/  @P6 BRA `(.L_x_297) ;  /* 0x0000000000d06947 */ /* 0x000fea0003800000 */
[----:B------:R-:W-:Y:S02]  /*8f50*/  IMAD.SHL.U32 R14, R9, 0x100, RZ ;  /* 0x00000100090e7824 */ /* 0x000fe400078e00ff */
[----:B------:R-:W-:Y:S02]  /*8f60*/  IMAD.SHL.U32 R15, R7, 0x80, RZ ;  /* 0x00000080070f7824 */ /* 0x000fe400078e00ff */
[----:B------:R-:W-:Y:S02]  /*8f70*/  IMAD.MOV.U32 R20, RZ, RZ, RZ ;  /* 0x000000ffff147224 */ /* 0x000fe400078e00ff */
[----:B------:R-:W-:Y:S02]  /*8f80*/  IMAD.MOV.U32 R4, RZ, RZ, R10 ;  /* 0x000000ffff047224 */ /* 0x000fe400078e000a */
[----:B------:R-:W-:Y:S02]  /*8f90*/  IMAD.MOV.U32 R5, RZ, RZ, R3 ;  /* 0x000000ffff057224 */ /* 0x000fe400078e0003 */
[----:B------:R-:W-:-:S07]  /*8fa0*/  IMAD.MOV.U32 R6, RZ, RZ, R0 ;  /* 0x000000ffff067224 */ /* 0x000fce00078e0000 */
.L_x_301:
[----:B------:R-:W0:Y:S01]  /*8fb0*/  S2R R12, SR_CgaCtaId ;  /* 0x00000000000c7919 */ /* 0x000e220000008800 */
[----:B------:R-:W-:Y:S01]  /*8fc0*/  MOV R7, 0x400 ;  /* 0x0000040000077802 */ /* 0x000fe20000000f00 */
[----:B------:R-:W1:Y:S03]  /*8fd0*/  @!P2 LDC R9, c[0x0][0x500] ;  /* 0x00014000ff09ab82 */ /* 0x000e660000000800 */
[----:B0-----:R-:W-:Y:S02]  /*8fe0*/  LEA R21, R12, R7, 0x18 ;  /* 0x000000070c157211 */ /* 0x001fe400078ec0ff */
[----:B------:R-:W-:-:S03]  /*8ff0*/  SHF.L.U32 R7, R5, 0x1f, RZ ;  /* 0x0000001f05077819 */ /* 0x000fc600000006ff */
[----:B------:R-:W-:-:S04]  /*9000*/  IMAD R12, R6, 0x8, R21 ;  /* 0x00000008060c7824 */ /* 0x000fc800078e0215 */
[----:B------:R-:W0:Y:S02]  /*9010*/  SYNCS.PHASECHK.TRANS64.TRYWAIT P1, [R12+URZ+0x20], R7 ;  /* 0x000020070c0075a7 */ /* 0x000e24000802017f */
[----:B01----:R-:W-:Y:S05]  /*9020*/  @!P1 BRA `(.L_x_298) ;  /* 0x0000000c00709947 */ /* 0x003fea0003800000 */
.L_x_318:
[----:B0-----:R-:W-:Y:S01]  /*9030*/  PRMT R7, R18, 0x9910, RZ ;  /* 0x0000991012077816 */ /* 0x001fe200000000ff */
[----:B------:R0:W-:Y:S03]  /*9040*/  @!P2 SYNCS.ARRIVE.TRANS64 RZ, [R12+URZ], R9 ;  /* 0x000000090cffa9a7 */ /* 0x0001e6000800003f */
[----:B------:R-:W-:-:S13]  /*9050*/  ISETP.NE.AND P1, PT, R7, 0x2, PT ;  /* 0x000000020700780c */ /* 0x000fda0003f25270 */
[----:B0-----:R-:W-:Y:S05]  /*9060*/  @P1 BRA `(.L_x_299) ;  /* 0x0000000000041947 */ /* 0x001fea0003800000 */
[----:B------:R-:W-:Y:S01]  /*9070*/  BPT.TRAP 0x1 ;  /* 0x000000040000795c */ /* 0x000fe20000300000 */
.L_x_299:
[----:B------:R-:W-:Y:S05]  /*9080*/  @P0 BRA `(.L_x_300) ;  /* 0x0000000000040947 */ /* 0x000fea0003800000 */
[----:B------:R-:W-:Y:S01]  /*9090*/  BPT.TRAP 0x1 ;  /* 0x000000040000795c */ /* 0x000fe20000300000 */
.L_x_300:
[--C-:B------:R-:W-:Y:S01]  /*90a0*/  IMAD R7, R6, 0x4000, R21.reuse ;  /* 0x0000400006077824 */ /* 0x100fe200078e0215 */
[----:B------:R-:W-:Y:S01]  /*90b0*/  R2UR UR9, R12 ;  /* 0x000000000c0972ca */ /* 0x000fe200000e0000 */
[----:B------:R-:W-:Y:S01]  /*90c0*/  IMAD R21, R6, 0x8000, R21 ;  /* 0x0000800006157824 */ /* 0x000fe200078e0215 */
[----:B------:R-:W-:Y:S01]  /*90d0*/  UIADD3 UR4, UP0, UR22, 0xf0, URZ ;  /* 0x000000f016047890 */ /* 0x000fe2000ff1e03f */
[----:B------:R-:W-:Y:S01]  /*90e0*/  VIADD R4, R4, 0xffffffff ;  /* 0xffffffff04047836 */ /* 0x000fe20000000000 */
[----:B------:R-:W-:Y:S01]  /*90f0*/  R2UR UR5, R7 ;  /* 0x00000000070572ca */ /* 0x000fe200000e0000 */
[----:B------:R-:W-:Y:S01]  /*9100*/  UIADD3 UR24, UP1, UR22, 0x1f0, URZ ;  /* 0x000001f016187890 */ /* 0x000fe2000ff3e03f */
[----:B------:R-:W-:Y:S01]  /*9110*/  R2UR UR8, R21 ;  /* 0x00000000150872ca */ /* 0x000fe200000e0000 */
[----:B------:R-:W-:Y:S01]  /*9120*/  VIADD R6, R6, 0x1 ;  /* 0x0000000106067836 */ /* 0x000fe20000000000 */
[----:B------:R-:W-:Y:S01]  /*9130*/  R2UR UR11, R15 ;  /* 0x000000000f0b72ca */ /* 0x000fe200000e0000 */
[----:B------:R-:W-:Y:S01]  /*9140*/  UIADD3.X UR25, URZ, UR23, URZ, UP1, !UPT ;  /* 0x000000173f197290 */ /* 0x000fe20008ffe43f */
[----:B------:R-:W-:Y:S01]  /*9150*/  R2UR UR10, R20 ;  /* 0x00000000140a72ca */ /* 0x000fe200000e0000 */
[----:B------:R-:W-:Y:S01]  /*9160*/  UMOV UR6, 0x0 ;  /* 0x0000000000067882 */ /* 0x000fe20000000000 */
[----:B------:R-:W-:Y:S01]  /*9170*/  R2UR UR12, R8 ;  /* 0x00000000080c72ca */ /* 0x000fe200000e0000 */
[----:B------:R-:W-:Y:S01]  /*9180*/  UMOV UR7, 0x10000000 ;  /* 0x1000000000077882 */ /* 0x000fe20000000000 */
[----:B------:R-:W-:Y:S01]  /*9190*/  R2UR UR19, R14 ;  /* 0x000000000e1372ca */ /* 0x000fe200000e0000 */
[----:B------:R-:W-:Y:S01]  /*91a0*/  VIADD R20, R20, 0x80 ;  /* 0x0000008014147836 */ /* 0x000fe20000000000 */
[----:B------:R-:W-:Y:S01]  /*91b0*/  ISETP.GT.AND P3, PT, R4, 0x1, PT ;  /* 0x000000010400780c */ /* 0x000fe20003f64270 */
[----:B------:R-:W-:Y:S01]  /*91c0*/  UIADD3 UR14, UR5, 0x100, URZ ;  /* 0x00000100050e7890 */ /* 0x000fe2000fffe03f */
[----:B------:R-:W-:Y:S01]  /*91d0*/  ISETP.NE.AND P1, PT, R6, 0x4, PT ;  /* 0x000000040600780c */ /* 0x000fe20003f25270 */
[----:B------:R-:W-:-:S02]  /*91e0*/  UIADD3.X UR5, URZ, UR23, URZ, UP0, !UPT ;  /* 0x000000173f057290 */ /* 0x000fc400087fe43f */
[----:B------:R-:W-:Y:S01]  /*91f0*/  UIADD3 UR15, UR8, 0x10100, URZ ;  /* 0x00010100080f7890 */ /* 0x000fe2000fffe03f */
[----:B------:R-:W-:Y:S02]  /*9200*/  SEL R12, RZ, 0x1, P1 ;  /* 0x00000001ff0c7807 */ /* 0x000fe40000800000 */
[----:B------:R-:W-:Y:S01]  /*9210*/  UMOV UR8, UR14 ;  /* 0x0000000e00087c82 */ /* 0x000fe20008000000 */
[----:B------:R-:W-:Y:S02]  /*9220*/  SEL R6, R6, RZ, P1 ;  /* 0x000000ff06067207 */ /* 0x000fe40000800000 */
[----:B------:R-:W-:Y:S01]  /*9230*/  LOP3.LUT R5, R5, R12, RZ, 0x3c, !PT ;  /* 0x0000000c05057212 */ /* 0x000fe200078e3cff */
[----:B------:R0:W-:Y:S02]  /*9240*/  UTMALDG.3D [UR8], [UR4], desc[UR6] ;  /* 0x00000608040075b4 */ /* 0x0001e40008011000 */
[----:B0-----:R-:W-:Y:S01]  /*9250*/  UMOV UR8, UR15 ;  /* 0x0000000f00087c82 */ /* 0x001fe20008000000 */
[----:B------:R-:W-:-:S02]  /*9260*/  UMOV UR11, UR19 ;  /* 0x00000013000b7c82 */ /* 0x000fc40008000000 */
[----:B------:R0:W-:Y:S02]  /*9270*/  UTMALDG.3D [UR8], [UR24], desc[UR6] ;  /* 0x00000608180075b4 */ /* 0x0001e40008011000 */
[----:B0-----:R-:W-:Y:S05]  /*9280*/  @P3 BRA `(.L_x_301) ;  /* 0xfffffffc00483947 */ /* 0x001fea000383ffff */
.L_x_297:
[----:B------:R-:W-:Y:S05]  /*9290*/  BSYNC B1 ;  /* 0x0000000000017941 */ /* 0x000fea0003800000 */
.L_x_296:
[----:B------:R-:W-:Y:S01]  /*92a0*/  LOP3.LUT P3, RZ, R11, 0xff, RZ, 0xc0, !PT ;  /* 0x000000ff0bff7812 */ /* 0x000fe2000786c0ff */
[----:B------:R-:W-:Y:S01]  /*92b0*/  IMAD.IADD R0, R13, 0x1, R0 ;  /* 0x000000010d007824 */ /* 0x000fe200078e0200 */
[----:B------:R-:W-:Y:S01]  /*92c0*/  IADD3 R16, P4, R16, UR20, RZ ;  /* 0x0000001410107c10 */ /* 0x000fe2000ff9e0ff */
[----:B------:R-:W-:Y:S01]  /*92d0*/  ULDC.64 UR4, c[0x0][0x650] ;  /* 0x0001940000047ab9 */ /* 0x000fe20000000a00 */
[----:B------:R-:W-:Y:S01]  /*92e0*/  BSSY B1, `(.L_x_302) ;  /* 0x000006b000017945 */ /* 0x000fe20003800000 */
[----:B------:R-:W-:Y:S01]  /*92f0*/  IMAD.MOV.U32 R7, RZ, RZ, -0x1 ;  /* 0xffffffffff077424 */ /* 0x000fe200078e00ff */
[----:B------:R-:W-:Y:S01]  /*9300*/  SHF.R.U32.HI R4, RZ, 0x2, R0 ;  /* 0x00000002ff047819 */ /* 0x000fe20000011600 */
[----:B------:R-:W-:Y:S01]  /*9310*/  IMAD.MOV.U32 R9, RZ, RZ, -0x1 ;  /* 0xffffffffff097424 */ /* 0x000fe200078e00ff */
[----:B------:R-:W-:Y:S01]  /*9320*/  ISETP.GT.U32.AND P1, PT, R0, 0x3, PT ;  /* 0x000000030000780c */ /* 0x000fe20003f24070 */
[----:B------:R-:W-:Y:S01]  /*9330*/  IMAD.MOV.U32 R8, RZ, RZ, -0x1 ;  /* 0xffffffffff087424 */ /* 0x000fe200078e00ff */
[----:B------:R-:W-:-:S02]  /*9340*/  LOP3.LUT R4, R4, 0x1, RZ, 0xc0, !PT ;  /* 0x0000000104047812 */ /* 0x000fc400078ec0ff */
[----:B------:R-:W-:Y:S01]  /*9350*/  ISETP.LT.U32.AND P1, PT, R13, 0x4, P1 ;  /* 0x000000040d00780c */ /* 0x000fe20000f21070 */
[----:B------:R-:W0:Y:S01]  /*9360*/  @P3 S2R R6, SR_CgaCtaId ;  /* 0x0000000000063919 */ /* 0x000e220000008800 */
[----:B------:R-:W-:Y:S02]  /*9370*/  @P3 MOV R5, 0x400 ;  /* 0x0000040000053802 */ /* 0x000fe40000000f00 */
[----:B------:R-:W-:Y:S02]  /*9380*/  IADD3.X R17, R17, UR13, RZ, P4, !PT ;  /* 0x0000000d11117c10 */ /* 0x000fe4000a7fe4ff */
[----:B------:R-:W-:Y:S02]  /*9390*/  ISETP.GE.U32.AND P4, PT, R16, UR4, PT ;  /* 0x0000000410007c0c */ /* 0x000fe4000bf86070 */
[----:B------:R-:W-:Y:S02]  /*93a0*/  LOP3.LUT R0, R0, 0x3, RZ, 0xc0, !PT ;  /* 0x0000000300007812 */ /* 0x000fe400078ec0ff */
[----:B------:R-:W-:-:S02]  /*93b0*/  PRMT R11, RZ, 0x7610, R11 ;  /* 0x00007610ff0b7816 */ /* 0x000fc4000000000b */
[----:B0-----:R-:W-:-:S04]  /*93c0*/  @P3 LEA R5, R6, R5, 0x18 ;  /* 0x0000000506053211 */ /* 0x001fc800078ec0ff */
[----:B------:R0:W-:Y:S01]  /*93d0*/  @P3 SYNCS.ARRIVE.TRANS64.A1T0 RZ, [R5+URZ+0x58], RZ ;  /* 0x000058ff05ff39a7 */ /* 0x0001e2000810003f */
[----:B------:R-:W-:Y:S02]  /*93e0*/  ISETP.NE.U32.AND P3, PT, R4, 0x1, PT ;  /* 0x000000010400780c */ /* 0x000fe40003f65070 */
[----:B------:R-:W-:Y:S02]  /*93f0*/  SEL R4, RZ, 0x1, !P1 ;  /* 0x00000001ff047807 */ /* 0x000fe40004800000 */
[----:B------:R-:W-:Y:S02]  /*9400*/  ISETP.GE.U32.AND.EX P1, PT, R17, UR5, PT, P4 ;  /* 0x0000000511007c0c */ /* 0x000fe4000bf26140 */
[----:B------:R-:W-:-:S04]  /*9410*/  ISETP.GT.U32.AND P3, PT, R13, 0x3, !P3 ;  /* 0x000000030d00780c */ /* 0x000fc80005f64070 */
[----:B0-----:R-:W-:-:S04]  /*9420*/  SEL R5, RZ, 0x1, !P3 ;  /* 0x00000001ff057807 */ /* 0x001fc80005800000 */
[--C-:B------:R-:W-:Y:S02]  /*9430*/  LOP3.LUT R3, R5, R3, R4.reuse, 0x96, !PT ;  /* 0x0000000305037212 */ /* 0x100fe400078e9604 */
[----:B------:R-:W-:Y:S01]  /*9440*/  PRMT R4, RZ, 0x7610, R4 ;  /* 0x00007610ff047816 */ /* 0x000fe20000000004 */
[----:B------:R-:W-:Y:S06]  /*9450*/  @P1 BRA `(.L_x_303) ;  /* 0x00000004004c1947 */ /* 0x000fec0003800000 */
[----:B------:R-:W-:Y:S01]  /*9460*/  ULDC.64 UR4, c[0x0][0x628] ;  /* 0x00018a0000047ab9 */ /* 0x000fe20000000a00 */
[----:B------:R-:W0:Y:S01]  /*9470*/  S2R R14, SR_CTAID.X ;  /* 0x00000000000e7919 */ /* 0x000e220000002500 */
[----:B------:R-:W-:Y:S01]  /*9480*/  ISETP.NE.U32.AND P1, PT, RZ, UR4, PT ;  /* 0x00000004ff007c0c */ /* 0x000fe2000bf25070 */
[----:B------:R-:W-:Y:S01]  /*9490*/  ULDC UR7, c[0x0][0x630] ;  /* 0x00018c0000077ab9 */ /* 0x000fe20000000800 */
[----:B------:R-:W-:Y:S01]  /*94a0*/  IMAD.MOV.U32 R4, RZ, RZ, R16 ;  /* 0x000000ffff047224 */ /* 0x000fe200078e0010 */
[----:B------:R-:W1:Y:S01]  /*94b0*/  S2R R12, SR_CTAID.Y ;  /* 0x00000000000c7919 */ /* 0x000e620000002600 */
[----:B------:R-:W-:Y:S01]  /*94c0*/  ISETP.NE.AND.EX P1, PT, RZ, UR5, PT, P1 ;  /* 0x00000005ff007c0c */ /* 0x000fe2000bf25310 */
[----:B------:R-:W-:-:S12]  /*94d0*/  IMAD.MOV.U32 R5, RZ, RZ, R17 ;  /* 0x000000ffff057224 */ /* 0x000fd800078e0011 */
[----:B------:R-:W-:Y:S05]  /*94e0*/  @!P1 BRA `(.L_x_304) ;  /* 0x0000000000289947 */ /* 0x000fea0003800000 */
[----:B------:R-:W-:Y:S02]  /*94f0*/  ULDC UR6, c[0x0][0x634] ;  /* 0x00018d0000067ab9 */ /* 0x000fe40000000800 */
[----:B------:R-:W-:-:S05]  /*9500*/  IADD3 R9, P1, R16, UR6, RZ ;  /* 0x0000000610097c10 */ /* 0x000fca000ff3e0ff */
[----:B------:R-:W-:-:S04]  /*9510*/  IMAD.X R15, RZ, RZ, R17, P1 ;  /* 0x000000ffff0f7224 */ /* 0x000fc800008e0611 */
[----:B------:R-:W-:-:S04]  /*9520*/  IMAD.WIDE.U32 R6, R15, UR4, RZ ;  /* 0x000000040f067c25 */ /* 0x000fc8000f8e00ff */
[----:B------:R-:W-:-:S04]  /*9530*/  IMAD.WIDE.U32 R6, P1, R9, UR5, R6 ;  /* 0x0000000509067c25 */ /* 0x000fc8000f820006 */
[----:B------:R-:W-:-:S04]  /*9540*/  IMAD.WIDE.U32 R8, R9, UR4, RZ ;  /* 0x0000000409087c25 */ /* 0x000fc8000f8e00ff */
[----:B------:R-:W-:Y:S01]  /*9550*/  IMAD.X R5, RZ, RZ, RZ, P1 ;  /* 0x000000ffff057224 */ /* 0x000fe200008e06ff */
[----:B------:R-:W-:Y:S01]  /*9560*/  IADD3 RZ, P1, R9, R6, RZ ;  /* 0x0000000609ff7210 */ /* 0x000fe20007f3e0ff */
[----:B------:R-:W-:-:S04]  /*9570*/  IMAD.MOV.U32 R4, RZ, RZ, R7 ;  /* 0x000000ffff047224 */ /* 0x000fc800078e0007 */
[----:B------:R-:W-:-:S08]  /*9580*/  IMAD.WIDE.U32.X R4, R15, UR5, R4, P1 ;  /* 0x000000050f047c25 */ /* 0x000fd000088e0404 */
.L_x_304:
[--C-:B------:R-:W-:Y:S01]  /*9590*/  SHF.R.U64 R8, R4, UR7, R5.reuse ;  /* 0x0000000704087c19 */ /* 0x100fe20008001205 */
[----:B------:R-:W-:Y:S01]  /*95a0*/  ULDC.64 UR4, c[0x0][0x620] ;  /* 0x0001880000047ab9 */ /* 0x000fe20000000a00 */
[----:B------:R-:W-:Y:S01]  /*95b0*/  SHF.R.U32.HI R4, RZ, UR7, R5 ;  /* 0x00000007ff047c19 */ /* 0x000fe20008011605 */
[----:B------:R-:W2:Y:S01]  /*95c0*/  LDC R25, c[0x0][0x144] ;  /* 0x00005100ff197b82 */ /* 0x000ea20000000800 */
[----:B------:R-:W-:Y:S01]  /*95d0*/  IADD3 R7, P1, RZ, -R8, RZ ;  /* 0x80000008ff077210 */ /* 0x000fe20007f3e0ff */
[----:B------:R-:W-:Y:S01]  /*95e0*/  ULDC.64 UR8, c[0x0][0x640] ;  /* 0x0001900000087ab9 */ /* 0x000fe20000000a00 */
[----:B0-----:R-:W-:Y:S01]  /*95f0*/  I2FP.F32.U32 R9, R14 ;  /* 0x0000000e00097245 */ /* 0x001fe20000201000 */
[----:B------:R-:W-:Y:S02]  /*9600*/  ULDC UR6, c[0x0][0x608] ;  /* 0x0001820000067ab9 */ /* 0x000fe40000000800 */
[----:B------:R-:W-:Y:S01]  /*9610*/  IMAD.X R4, RZ, RZ, ~R4, P1 ;  /* 0x000000ffff047224 */ /* 0x000fe200008e0e04 */
[----:B------:R-:W-:Y:S01]  /*9620*/  ISETP.NE.U32.AND P1, PT, RZ, UR8, PT ;  /* 0x00000008ff007c0c */ /* 0x000fe2000bf25070 */
[----:B------:R-:W0:Y:S02]  /*9630*/  LDC R21, c[0x0][0x148] ;  /* 0x00005200ff157b82 */ /* 0x000e240000000800 */
[----:B------:R-:W-:Y:S01]  /*9640*/  IMAD R6, R4, UR4, RZ ;  /* 0x0000000404067c24 */ /* 0x000fe2000f8e02ff */
[----:B------:R-:W-:Y:S01]  /*9650*/  ISETP.NE.AND.EX P1, PT, RZ, UR9, PT, P1 ;  /* 0x00000009ff007c0c */ /* 0x000fe2000bf25310 */
[----:B------:R-:W-:Y:S01]  /*9660*/  IMAD.WIDE.U32 R4, R7, UR4, R16 ;  /* 0x0000000407047c25 */ /* 0x000fe2000f8e0010 */
[----:B------:R-:W-:-:S03]  /*9670*/  ULDC UR4, c[0x0][0x150] ;  /* 0x0000540000047ab9 */ /* 0x000fc60000000800 */
[----:B------:R-:W-:Y:S02]  /*9680*/  IMAD R7, R7, UR5, R6 ;  /* 0x0000000507077c24 */ /* 0x000fe4000f8e0206 */
[----:B------:R-:W-:Y:S01]  /*9690*/  FMUL R6, R9, UR4 ;  /* 0x0000000409067c20 */ /* 0x000fe20008400000 */
[----:B------:R-:W-:Y:S01]  /*96a0*/  ULDC UR4, c[0x0][0x618] ;  /* 0x0001860000047ab9 */ /* 0x000fe20000000800 */
[----:B------:R-:W-:Y:S01]  /*96b0*/  ULDC UR5, c[0x0][0x154] ;  /* 0x0000550000057ab9 */ /* 0x000fe20000000800 */
[----:B------:R-:W-:-:S03]  /*96c0*/  IMAD.IADD R5, R5, 0x1, R7 ;  /* 0x0000000105057824 */ /* 0x000fc600078e0207 */
[----:B------:R-:W3:Y:S02]  /*96d0*/  F2I.U32.TRUNC.NTZ R6, R6 ;  /* 0x0000000600067305 */ /* 0x000ee4000020f000 */
[----:B------:R-:W-:Y:S02]  /*96e0*/  SHF.R.U64 R9, R4, UR4, R5 ;  /* 0x0000000404097c19 */ /* 0x000fe40008001205 */
[----:B-1----:R-:W-:-:S05]  /*96f0*/  I2FP.F32.U32 R4, R12 ;  /* 0x0000000c00047245 */ /* 0x002fca0000201000 */
[----:B------:R-:W-:Y:S01]  /*9700*/  FMUL R22, R4, UR5 ;  /* 0x0000000504167c20 */ /* 0x000fe20008400000 */
[----:B------:R-:W-:Y:S01]  /*9710*/  SHF.R.U32.HI R4, RZ, UR4, R5 ;  /* 0x00000004ff047c19 */ /* 0x000fe20008011605 */
[----:B------:R-:W-:-:S03]  /*9720*/  ULDC UR4, c[0x0][0x658] ;  /* 0x0001960000047ab9 */ /* 0x000fc60000000800 */
[--C-:B------:R-:W-:Y:S01]  /*9730*/  SHF.R.U64 R20, R9, UR6, R4.reuse ;  /* 0x0000000609147c19 */ /* 0x100fe20008001204 */
[----:B------:R-:W1:Y:S01]  /*9740*/  F2I.U32.TRUNC.NTZ R22, R22 ;  /* 0x0000001600167305 */ /* 0x000e62000020f000 */
[----:B------:R-:W-:Y:S01]  /*9750*/  SHF.R.U32.HI R5, RZ, UR6, R4 ;  /* 0x00000006ff057c19 */ /* 0x000fe20008011604 */
[----:B---3--:R-:W-:-:S03]  /*9760*/  IMAD.MOV R6, RZ, RZ, -R6 ;  /* 0x000000ffff067224 */ /* 0x008fc600078e0a06 */
[--C-:B------:R-:W-:Y:S01]  /*9770*/  SHF.R.U64 R15, R20, UR4, R5.reuse ;  /* 0x00000004140f7c19 */ /* 0x100fe20008001205 */
[----:B--2---:R-:W-:Y:S01]  /*9780*/  IMAD R14, R25, R6, R14 ;  /* 0x00000006190e7224 */ /* 0x004fe200078e020e */
[----:B------:R-:W-:-:S03]  /*9790*/  SHF.R.U32.HI R23, RZ, UR4, R5 ;  /* 0x00000004ff177c19 */ /* 0x000fc60008011605 */
[----:B------:R-:W-:Y:S02]  /*97a0*/  IMAD.MOV.U32 R4, RZ, RZ, R15 ;  /* 0x000000ffff047224 */ /* 0x000fe400078e000f */
[----:B------:R-:W-:Y:S01]  /*97b0*/  IMAD.MOV.U32 R5, RZ, RZ, R23 ;  /* 0x000000ffff057224 */ /* 0x000fe200078e0017 */
[----:B-1----:R-:W-:Y:S06]  /*97c0*/  @!P1 BRA `(.L_x_305) ;  /* 0x0000000000289947 */ /* 0x002fec0003800000 */
[----:B------:R-:W-:Y:S02]  /*97d0*/  ULDC UR4, c[0x0][0x64c] ;  /* 0x0001930000047ab9 */ /* 0x000fe40000000800 */
[----:B------:R-:W-:-:S05]  /*97e0*/  IADD3 R5, P1, R15, UR4, RZ ;  /* 0x000000040f057c10 */ /* 0x000fca000ff3e0ff */
[----:B------:R-:W-:-:S04]  /*97f0*/  IMAD.X R23, RZ, RZ, R23, P1 ;  /* 0x000000ffff177224 */ /* 0x000fc800008e0617 */
[----:B------:R-:W-:-:S04]  /*9800*/  IMAD.WIDE.U32 R6, R23, UR8, RZ ;  /* 0x0000000817067c25 */ /* 0x000fc8000f8e00ff */
[----:B------:R-:W-:-:S04]  /*9810*/  IMAD.WIDE.U32 R6, P1, R5, UR9, R6 ;  /* 0x0000000905067c25 */ /* 0x000fc8000f820006 */
[----:B------:R-:W-:-:S04]  /*9820*/  IMAD.WIDE.U32 R4, R5, UR8, RZ ;  /* 0x0000000805047c25 */ /* 0x000fc8000f8e00ff */
[----:B------:R-:W-:Y:S01]  /*9830*/  IMAD.MOV.U32 R4, RZ, RZ, R7 ;  /* 0x000000ffff047224 */ /* 0x000fe200078e0007 */
[----:B------:R-:W-:Y:S01]  /*9840*/  IADD3 RZ, P3, R5, R6, RZ ;  /* 0x0000000605ff7210 */ /* 0x000fe20007f7e0ff */
[----:B------:R-:W-:-:S04]  /*9850*/  IMAD.X R5, RZ, RZ, RZ, P1 ;  /* 0x000000ffff057224 */ /* 0x000fc800008e06ff */
[----:B------:R-:W-:-:S08]  /*9860*/  IMAD.WIDE.U32.X R4, R23, UR9, R4, P3 ;  /* 0x0000000917047c25 */ /* 0x000fd000098e0404 */
.L_x_305:
[----:B------:R-:W-:Y:S01]  /*9870*/  ISETP.NE.AND P1, PT, R2, 0x1, PT ;  /* 0x000000010200780c */ /* 0x000fe20003f25270 */
[----:B------:R-:W-:Y:S01]  /*9880*/  ULDC UR4, c[0x0][0x648] ;  /* 0x0001920000047ab9 */ /* 0x000fe20000000800 */
[----:B------:R-:W-:Y:S01]  /*9890*/  LOP3.LUT R20, R20, UR17, RZ, 0xc0, !PT ;  /* 0x0000001114147c12 */ /* 0x000fe2000f8ec0ff */
[----:B------:R-:W-:Y:S01]  /*98a0*/  IMAD.MOV R22, RZ, RZ, -R22 ;  /* 0x000000ffff167224 */ /* 0x000fe200078e0a16 */
[----:B------:R-:W-:Y:S01]  /*98b0*/  SHF.R.U64 R5, R4, UR4, R5 ;  /* 0x0000000404057c19 */ /* 0x000fe20008001205 */
[----:B------:R-:W-:Y:S01]  /*98c0*/  ULDC UR4, c[0x0][0x638] ;  /* 0x00018e0000047ab9 */ /* 0x000fe20000000800 */
[----:B------:R-:W-:Y:S01]  /*98d0*/  LOP3.LUT R6, R9, UR16, RZ, 0xc0, !PT ;  /* 0x0000001009067c12 */ /* 0x000fe2000f8ec0ff */
[----:B------:R-:W-:Y:S02]  /*98e0*/  ULDC UR5, c[0x0][0x610] ;  /* 0x0001840000057ab9 */ /* 0x000fe40000000800 */
[----:B------:R-:W-:Y:S02]  /*98f0*/  IMAD.MOV R4, RZ, RZ, -R5 ;  /* 0x000000ffff047224 */ /* 0x000fe400078e0a05 */
[----:B------:R-:W-:-:S02]  /*9900*/  IMAD R5, R5, UR18, R20 ;  /* 0x0000001205057c24 */ /* 0x000fc4000f8e0214 */
[----:B0-----:R-:W-:Y:S02]  /*9910*/  @P1 IMAD R14, R21, R22, R12 ;  /* 0x00000016150e1224 */ /* 0x001fe400078e020c */
[----:B------:R-:W-:Y:S01]  /*9920*/  IMAD R15, R4, UR4, R15 ;  /* 0x00000004040f7c24 */ /* 0x000fe2000f8e020f */
[----:B------:R-:W-:Y:S01]  /*9930*/  ULDC UR4, c[0x0][0x600] ;  /* 0x0001800000047ab9 */ /* 0x000fe20000000800 */
[----:B------:R-:W-:Y:S02]  /*9940*/  IMAD R14, R5, UR5, R14 ;  /* 0x00000005050e7c24 */ /* 0x000fe4000f8e020e */
[----:B------:R-:W-:Y:S02]  /*9950*/  IMAD R15, R15, UR4, R6 ;  /* 0x000000040f0f7c24 */ /* 0x000fe4000f8e0206 */
[----:B------:R-:W-:-:S03]  /*9960*/  IMAD.MOV.U32 R4, RZ, RZ, 0x1 ;  /* 0x00000001ff047424 */ /* 0x000fc600078e00ff */
[----:B------:R-:W-:Y:S02]  /*9970*/  SEL R9, R15, R14, !P1 ;  /* 0x0000000e0f097207 */ /* 0x000fe40004800000 */
[----:B------:R-:W-:-:S07]  /*9980*/  SEL R7, R14, R15, !P1 ;  /* 0x0000000f0e077207 */ /* 0x000fce0004800000 */
.L_x_303:
[----:B------:R-:W-:Y:S05]  /*9990*/  BSYNC B1 ;  /* 0x0000000000017941 */ /* 0x000fea0003800000 */
.L_x_302:
[----:B------:R-:W-:-:S13]  /*99a0*/  LOP3.LUT P1, RZ, R4, 0xff, RZ, 0xc0, !PT ;  /* 0x000000ff04ff7812 */ /* 0x000fda000782c0ff */
[----:B------:R-:W-:Y:S05]  /*99b0*/  @P1 BRA `(.L_x_306) ;  /* 0xfffffff400481947 */ /* 0x000fea000383ffff */
[----:B------:R-:W-:Y:S05]  /*99c0*/  BSYNC B0 ;  /* 0x0000000000007941 */ /* 0x000fea0003800000 */
.L_x_294:
[----:B------:R-:W-:-:S03]  /*99d0*/  UMOV UR4, 0xffffffff ;  /* 0xffffffff00047882 */ /* 0x000fc60000000000 */
[----:B------:R-:W-:Y:S05]  /*99e0*/  BRA.DIV UR4, `(.L_x_307) ;  /* 0x0000000604147947 */ /* 0x000fea000b800000 */
[----:B------:R-:W-:-:S13]  /*99f0*/  ELECT P6, URZ, PT ;  /* 0x00000000003f782f */ /* 0x000fda00038c0000 */
.L_x_321:
[----:B------:R-:W-:Y:S04]  /*9a00*/  BSSY B0, `(.L_x_308) ;  /* 0x000002b000007945 */ /* 0x000fe80003800000 */
[----:B------:R-:W-:Y:S05]  /*9a10*/  @!P6 BRA `(.L_x_309) ;  /* 0x0000000000a4e947 */ /* 0x000fea0003800000 */
[----:B------:R-:W-:-:S04]  /*9a20*/  LOP3.LUT R19, R19, 0x2, RZ, 0xfc, !PT ;  /* 0x0000000213137812 */ /* 0x000fc800078efcff */
[----:B------:R-:W-:-:S13]  /*9a30*/  ISETP.NE.AND P0, PT, R19, 0x3, PT ;  /* 0x000000031300780c */ /* 0x000fda0003f05270 */
[----:B------:R-:W-:Y:S05]  /*9a40*/  @!P0 BRA `(.L_x_310) ;  /* 0x0000000000048947 */ /* 0x000fea0003800000 */
[----:B------:R-:W-:Y:S01]  /*9a50*/  BPT.TRAP 0x1 ;  /* 0x000000040000795c */ /* 0x000fe20000300000 */
.L_x_310:
[----:B------:R-:W0:Y:S01]  /*9a60*/  S2R R5, SR_CgaCtaId ;  /* 0x0000000000057919 */ /* 0x000e220000008800 */
[----:B------:R-:W-:Y:S02]  /*9a70*/  MOV R2, 0x400 ;  /* 0x0000040000027802 */ /* 0x000fe40000000f00 */
[----:B------:R-:W-:Y:S02]  /*9a80*/  SHF.L.U32 R4, R3, 0x1f, RZ ;  /* 0x0000001f03047819 */ /* 0x000fe400000006ff */
[----:B0-----:R-:W-:-:S05]  /*9a90*/  LEA R5, R5, R2, 0x18 ;  /* 0x0000000205057211 */ /* 0x001fca00078ec0ff */
[----:B------:R-:W-:-:S04]  /*9aa0*/  VIADD R5, R5, 0x20 ;  /* 0x0000002005057836 */ /* 0x000fc80000000000 */
[C---:B------:R-:W-:Y:S02]  /*9ab0*/  IMAD R7, R0.reuse, 0x8, R5 ;  /* 0x0000000800077824 */ /* 0x040fe400078e0205 */
[----:B------:R-:W-:Y:S02]  /*9ac0*/  VIADD R0, R0, 0x1 ;  /* 0x0000000100007836 */ /* 0x000fe40000000000 */
[----:B------:R-:W0:Y:S03]  /*9ad0*/  SYNCS.PHASECHK.TRANS64.TRYWAIT P0, [R7+URZ], R4 ;  /* 0x00000004070075a7 */ /* 0x000e26000800017f */
[----:B------:R-:W-:-:S04]  /*9ae0*/  ISETP.NE.AND P1, PT, R0, 0x4, PT ;  /* 0x000000040000780c */ /* 0x000fc80003f25270 */
[----:B------:R-:W-:Y:S02]  /*9af0*/  SEL R2, RZ, 0x1, P1 ;  /* 0x00000001ff027807 */ /* 0x000fe40000800000 */
[----:B------:R-:W-:Y:S02]  /*9b00*/  SEL R0, R0, RZ, P1 ;  /* 0x000000ff00007207 */ /* 0x000fe40000800000 */
[----:B------:R-:W-:-:S03]  /*9b10*/  LOP3.LUT R9, R3, R2, RZ, 0x3c, !PT ;  /* 0x0000000203097212 */ /* 0x000fc600078e3cff */
[----:B------:R-:W-:Y:S01]  /*9b20*/  IMAD R6, R0, 0x8, R5 ;  /* 0x0000000800067824 */ /* 0x000fe200078e0205 */
[----:B------:R-:W-:Y:S01]  /*9b30*/  SHF.L.U32 R3, R9, 0x1f, RZ ;  /* 0x0000001f09037819 */ /* 0x000fe200000006ff */
[----:B0-----:R-:W-:Y:S06]  /*9b40*/  @!P0 BRA `(.L_x_311) ;  /* 0x0000000000dc8947 */ /* 0x001fec0003800000 */
.L_x_322:
[----:B------:R-:W1:Y:S01]  /*9b50*/  SYNCS.PHASECHK.TRANS64.TRYWAIT P0, [R6+URZ], R3 ;  /* 0x00000003060075a7 */ /* 0x000e62000800017f */
[----:B------:R-:W-:-:S05]  /*9b60*/  VIADD R0, R0, 0x1 ;  /* 0x0000000100007836 */ /* 0x000fca0000000000 */
[----:B------:R-:W-:-:S04]  /*9b70*/  ISETP.NE.AND P1, PT, R0, 0x4, PT ;  /* 0x000000040000780c */ /* 0x000fc80003f25270 */
[----:B------:R-:W-:Y:S02]  /*9b80*/  SEL R2, RZ, 0x1, P1 ;  /* 0x00000001ff027807 */ /* 0x000fe40000800000 */
[----:B------:R-:W-:Y:S02]  /*9b90*/  SEL R0, R0, RZ, P1 ;  /* 0x000000ff00007207 */ /* 0x000fe40000800000 */
[----:B------:R-:W-:-:S03]  /*9ba0*/  LOP3.LUT R9, R9, R2, RZ, 0x3c, !PT ;  /* 0x0000000209097212 */ /* 0x000fc600078e3cff */
[----:B0-----:R-:W-:Y:S01]  /*9bb0*/  IMAD R7, R0, 0x8, R5 ;  /* 0x0000000800077824 */ /* 0x001fe200078e0205 */
[----:B------:R-:W-:Y:S01]  /*9bc0*/  SHF.L.U32 R4, R9, 0x1f, RZ ;  /* 0x0000001f09047819 */ /* 0x000fe200000006ff */
[----:B-1----:R-:W-:Y:S06]  /*9bd0*/  @!P0 BRA `(.L_x_312) ;  /* 0x0000000000cc8947 */ /* 0x002fec0003800000 */
.L_x_323:
[----:B------:R-:W1:Y:S01]  /*9be0*/  SYNCS.PHASECHK.TRANS64.TRYWAIT P0, [R7+URZ], R4 ;  /* 0x00000004070075a7 */ /* 0x000e62000800017f */
[----:B------:R-:W-:-:S05]  /*9bf0*/  VIADD R0, R0, 0x1 ;  /* 0x0000000100007836 */ /* 0x000fca0000000000 */
[----:B------:R-:W-:-:S04]  /*9c00*/  ISETP.NE.AND P1, PT, R0, 0x4, PT ;  /* 0x000000040000780c */ /* 0x000fc80003f25270 */
[----:B------:R-:W-:Y:S02]  /*9c10*/  SEL R2, RZ, 0x1, P1 ;  /* 0x00000001ff027807 */ /* 0x000fe40000800000 */
[----:B------:R-:W-:Y:S02]  /*9c20*/  SEL R0, R0, RZ, P1 ;  /* 0x000000ff00007207 */ /* 0x000fe40000800000 */
[----:B------:R-:W-:Y:S01]  /*9c30*/  LOP3.LUT R2, R9, R2, RZ, 0x3c, !PT ;  /* 0x0000000209027212 */ /* 0x000fe200078e3cff */
[----:B-1----:R-:W-:Y:S06]  /*9c40*/  @!P0 BRA `(.L_x_313) ;  /* 0x0000000000c48947 */ /* 0x002fec0003800000 */
.L_x_324:
[----:B------:R-:W-:Y:S01]  /*9c50*/  IMAD R5, R0, 0x8, R5 ;  /* 0x0000000800057824 */ /* 0x000fe200078e0205 */
[----:B------:R-:W-:-:S07]  /*9c60*/  SHF.L.U32 R0, R2, 0x1f, RZ ;  /* 0x0000001f02007819 */ /* 0x000fce00000006ff */
.L_x_314:
[----:B--2---:R2:W3:Y:S02]  /*9c70*/  SYNCS.PHASECHK.TRANS64.TRYWAIT P0, [R5+URZ], R0 ;  /* 0x00000000050075a7 */ /* 0x0044e4000800017f */
[----:B---3--:R-:W-:Y:S05]  /*9c80*/  @!P0 NANOSLEEP.SYNCS 0x989680 ;  /* 0x009896800000895d */ /* 0x008fea0003900000 */
[----:B------:R-:W3:Y:S02]  /*9c90*/  @!P0 SYNCS.PHASECHK.TRANS64 P0, [R5+URZ], R0 ;  /* 0x00000000050085a7 */ /* 0x000ee4000800007f */
[----:B---3--:R-:W-:Y:S05]  /*9ca0*/  @!P0 BRA `(.L_x_314) ;  /* 0xfffffffc00f08947 */ /* 0x008fea000383ffff */
.L_x_309:
[----:B------:R-:W-:Y:S05]  /*9cb0*/  BSYNC B0 ;  /* 0x0000000000007941 */ /* 0x000fea0003800000 */
.L_x_308:
[----:B------:R-:W-:Y:S05]  /*9cc0*/  EXIT ;  /* 0x000000000000794d */ /* 0x000fea0003800000 */
.L_x_17:
[----:B----4-:R4:W0:Y:S02]  /*9cd0*/  SYNCS.PHASECHK.TRANS64.TRYWAIT P1, [R3+URZ], R0 ;  /* 0x00000000030075a7 */ /* 0x010824000802017f */
[----:B0-----:R-:W-:Y:S05]  /*9ce0*/  @!P1 NANOSLEEP.SYNCS 0x989680 ;  /* 0x009896800000995d */ /* 0x001fea0003900000 */
[----:B------:R-:W0:Y:S02]  /*9cf0*/  @!P1 SYNCS.PHASECHK.TRANS64 P1, [R3+URZ], R0 ;  /* 0x00000000030095a7 */ /* 0x000e24000802007f */
[----:B0-----:R-:W-:Y:S05]  /*9d00*/  @!P1 BRA `(.L_x_17) ;  /* 0xfffffffc00f09947 */ /* 0x001fea000383ffff */
[----:B------:R-:W-:Y:S05]  /*9d10*/  BRA `(.L_x_16) ;  /* 0xffffff7400507947 */ /* 0x000fea000383ffff */
.L_x_22:
[----:B-1----:R1:W3:Y:S02]  /*9d20*/  SYNCS.PHASECHK.TRANS64.TRYWAIT P1, [R5+URZ], R4 ;  /* 0x00000004050075a7 */ /* 0x0022e4000802017f */
[----:B---3--:R-:W-:Y:S05]  /*9d30*/  @!P1 NANOSLEEP.SYNCS 0x989680 ;  /* 0x009896800000995d */ /* 0x008fea0003900000 */
[----:B------:R-:W3:Y:S02]  /*9d40*/  @!P1 SYNCS.PHASECHK.TRANS64 P1, [R5+URZ], R4 ;  /* 0x00000004050095a7 */ /* 0x000ee4000802007f */
[----:B---3--:R-:W-:Y:S05]  /*9d50*/  @!P1 BRA `(.L_x_22) ;  /* 0xfffffffc00f09947 */ /* 0x008fea000383ffff */
[----:B------:R-:W-:Y:S05]  /*9d60*/  BRA `(.L_x_21) ;  /* 0xffffff7800407947 */ /* 0x000fea000383ffff */
.L_x_295:
[----:B------:R-:W-:Y:S01]  /*9d70*/  BSSY B1, `(.L_x_315) ;  /* 0x0000006000017945 */ /* 0x000fe20003800000 */
[----:B------:R-:W-:-:S07]  /*9d80*/  IMAD.MOV.U32 R15, RZ, RZ, -0x1 ;  /* 0xffffffffff0f7424 */ /* 0x000fce00078e00ff */
[----:B------:R-:W-:Y:S05]  /*9d90*/  WARPSYNC.COLLECTIVE R15, `(.L_x_316) ;  /* 0x000000000f0c7348 */ /* 0x000fea0003c00000 */
[----:B------:R-:W-:Y:S02]  /*9da0*/  ELECT P6, UR62, PT ;  /* 0x00000000003e782f */ /* 0x000fe400038c0000 */
[----:B------:R-:W-:Y:S01]  /*9db0*/  MOV R14, UR62 ;  /* 0x0000003e000e7c02 */ /* 0x000fe20008000f00 */
[----:B------:R-:W-:Y:S10]  /*9dc0*/  ENDCOLLECTIVE ;  /* 0x000000000000791b */ /* 0x000ff40003800000 */
.L_x_316:
[----:B------:R-:W-:Y:S05]  /*9dd0*/  BSYNC B1 ;  /* 0x0000000000017941 */ /* 0x000fea0003800000 */
.L_x_315:
[----:B------:R-:W-:Y:S05]  /*9de0*/  BRA `(.L_x_317) ;  /* 0xfffffff000487947 */ /* 0x000fea000383ffff */
.L_x_298:
[----:B0-----:R0:W1:Y:S02]  /*9df0*/  SYNCS.PHASECHK.TRANS64.TRYWAIT P1, [R12+URZ+0x20], R7 ;  /* 0x000020070c0075a7 */ /* 0x001064000802017f */
[----:B-1----:R-:W-:Y:S05]  /*9e00*/  @!P1 NANOSLEEP.SYNCS 0x989680 ;  /* 0x009896800000995d */ /* 0x002fea0003900000 */
[----:B------:R-:W1:Y:S02]  /*9e10*/  @!P1 SYNCS.PHASECHK.TRANS64 P1, [R12+URZ+0x20], R7 ;  /* 0x000020070c0095a7 */ /* 0x000e64000802007f */
[----:B-1----:R-:W-:Y:S05]  /*9e20*/  @!P1 BRA `(.L_x_298) ;  /* 0xfffffffc00f09947 */ /* 0x002fea000383ffff */
[----:B------:R-:W-:Y:S05]  /*9e30*/  BRA `(.L_x_318) ;  /* 0xfffffff0007c7947 */ /* 0x000fea000383ffff */
.L_x_307:
[----:B------:R-:W-:Y:S01]  /*9e40*/  BSSY B0, `(.L_x_319) ;  /* 0x0000006000007945 */ /* 0x000fe20003800000 */
[----:B------:R-:W-:-:S07]  /*9e50*/  IMAD.MOV.U32 R15, RZ, RZ, -0x1 ;  /* 0xffffffffff0f7424 */ /* 0x000fce00078e00ff */
[----:B------:R-:W-:Y:S05]  /*9e60*/  WARPSYNC.COLLECTIVE R15, `(.L_x_320) ;  /* 0x000000000f0c7348 */ /* 0x000fea0003c00000 */
[----:B------:R-:W-:Y:S02]  /*9e70*/  ELECT P6, UR62, PT ;  /* 0x00000000003e782f */ /* 0x000fe400038c0000 */
[----:B------:R-:W-:Y:S01]  /*9e80*/  MOV R14, UR62 ;  /* 0x0000003e000e7c02 */ /* 0x000fe20008000f00 */
[----:B------:R-:W-:Y:S10]  /*9e90*/  ENDCOLLECTIVE ;  /* 0x000000000000791b */ /* 0x000ff40003800000 */
.L_x_320:
[----:B------:R-:W-:Y:S05]  /*9ea0*/  BSYNC B0 ;  /* 0x0000000000007941 */ /* 0x000fea0003800000 */
.L_x_319:
[----:B------:R-:W-:Y:S05]  /*9eb0*/  BRA `(.L_x_321) ;  /* 0xfffffff800d07947 */ /* 0x000fea000383ffff */
.L_x_311:
[----:B0-----:R0:W1:Y:S02]  /*9ec0*/  SYNCS.PHASECHK.TRANS64.TRYWAIT P0, [R7+URZ], R4 ;  /* 0x00000004070075a7 */ /* 0x001064000800017f */
[----:B-1----:R-:W-:Y:S05]  /*9ed0*/  @!P0 NANOSLEEP.SYNCS 0x989680 ;  /* 0x009896800000895d */ /* 0x002fea0003900000 */
[----:B------:R-:W1:Y:S02]  /*9ee0*/  @!P0 SYNCS.PHASECHK.TRANS64 P0, [R7+URZ], R4 ;  /* 0x00000004070085a7 */ /* 0x000e64000800007f */
[----:B-1----:R-:W-:Y:S05]  /*9ef0*/  @!P0 BRA `(.L_x_311) ;  /* 0xfffffffc00f08947 */ /* 0x002fea000383ffff */
[----:B------:R-:W-:Y:S05]  /*9f00*/  BRA `(.L_x_322) ;  /* 0xfffffffc00107947 */ /* 0x000fea000383ffff */
.L_x_312:
[----:B0-----:R0:W1:Y:S02]  /*9f10*/  SYNCS.PHASECHK.TRANS64.TRYWAIT P0, [R6+URZ], R3 ;  /* 0x00000003060075a7 */ /* 0x001064000800017f */
[----:B-1----:R-:W-:Y:S05]  /*9f20*/  @!P0 NANOSLEEP.SYNCS 0x989680 ;  /* 0x009896800000895d */ /* 0x002fea0003900000 */
[----:B------:R-:W1:Y:S02]  /*9f30*/  @!P0 SYNCS.PHASECHK.TRANS64 P0, [R6+URZ], R3 ;  /* 0x00000003060085a7 */ /* 0x000e64000800007f */
[----:B-1----:R-:W-:Y:S05]  /*9f40*/  @!P0 BRA `(.L_x_312) ;  /* 0xfffffffc00f08947 */ /* 0x002fea000383ffff */
[----:B------:R-:W-:Y:S05]  /*9f50*/  BRA `(.L_x_323) ;  /* 0xfffffffc00207947 */ /* 0x000fea000383ffff */
.L_x_313:
[----:B-1----:R1:W2:Y:S02]  /*9f60*/  SYNCS.PHASECHK.TRANS64.TRYWAIT P0, [R7+URZ], R4 ;  /* 0x00000004070075a7 */ /* 0x0022a4000800017f */
[----:B--2---:R-:W-:Y:S05]  /*9f70*/  @!P0 NANOSLEEP.SYNCS 0x989680 ;  /* 0x009896800000895d */ /* 0x004fea0003900000 */
[----:B------:R-:W2:Y:S02]  /*9f80*/  @!P0 SYNCS.PHASECHK.TRANS64 P0, [R7+URZ], R4 ;  /* 0x00000004070085a7 */ /* 0x000ea4000800007f */
[----:B--2---:R-:W-:Y:S05]  /*9f90*/  @!P0 BRA `(.L_x_313) ;  /* 0xfffffffc00f08947 */ /* 0x004fea000383ffff */
[----:B------:R-:W-:Y:S05]  /*9fa0*/  BRA `(.L_x_324) ;  /* 0xfffffffc00287947 */ /* 0x000fea000383ffff */
.L_x_325:
[----:B------:R-:W-:-:S00]  /*9fb0*/  BRA `(.L_x_325) ;  /* 0xfffffffc00fc7947 */ /* 0x000fc0000383ffff */
[----:B------:R-:W-:-:S00]  /*9fc0*/  NOP ;  /* 0x0000000000007918 */ /* 0x000fc00000000000 */
        /* <DEDUP_REMOVED lines=11> */
.L_x_326:


//--------------------- .nv.global.init           --------------------------
	.section	.nv.global.init,"aw",@progbits
.nv.global.init:
	.type		$str$22,@object
	.size		$str$22,($str$23 - $str$22)
$str$22:
        /*0000*/ 	.byte	0x6b, 0x5f, 0x74, 0x69, 0x6c, 0x65, 0x5f, 0x63, 0x6f, 0x75, 0x6e, 0x74, 0x20, 0x3e, 0x3d, 0x20
        /*0010*/ 	.byte	0x31, 0x00
	.type		$str$23,@object
	.size		$str$23,(__unnamed_1 - $str$23)
$str$23:
        /*0012*/ 	.byte	0x2f, 0x74, 0x6d, 0x70, 0x2f, 0x63, 0x75, 0x74, 0x6c, 0x61, 0x73, 0x73, 0x5f, 0x73, 0x77, 0x65
        /*0022*/ 	.byte	0x65, 0x70, 0x5f, 0x73, 0x72, 0x63, 0x2f, 0x69, 0x6e, 0x63, 0x6c, 0x75, 0x64, 0x65, 0x2f, 0x63
        /*0032*/ 	.byte	0x75, 0x74, 0x6c, 0x61, 0x73, 0x73, 0x2f, 0x67, 0x65, 0x6d, 0x6d, 0x2f, 0x63, 0x6f, 0x6c, 0x6c
        /*0042*/ 	.byte	0x65, 0x63, 0x74, 0x69, 0x76, 0x65, 0x2f, 0x73, 0x6d, 0x39, 0x30, 0x5f, 0x6d, 0x6d, 0x61, 0x5f
        /*0052*/ 	.byte	0x74, 0x6d, 0x61, 0x5f, 0x67, 0x6d, 0x6d, 0x61, 0x5f, 0x73, 0x73, 0x5f, 0x77, 0x61, 0x72, 0x70
        /*0062*/ 	.byte	0x73, 0x70, 0x65, 0x63, 0x69, 0x61, 0x6c, 0x69, 0x7a, 0x65, 0x64, 0x2e, 0x68, 0x70, 0x70, 0x00
	.type		__unnamed_1,@object
	.size		__unnamed_1,(.L_0 - __unnamed_1)
__unnamed_1:
        /*0072*/ 	.byte	0x76, 0x6f, 0x69, 0x64, 0x20, 0x63, 0x75, 0x74, 0x6c, 0x61, 0x73, 0x73, 0x3a, 0x3a, 0x67, 0x65
        /* <DEDUP_REMOVED lines=172> */
        /*0b42*/ 	.byte	0x69, 0x74, 0x79, 0x5d, 0x00
.L_0:


//--------------------- .nv.shared._ZN7cutlass13device_kernelINS_4gemm6kernel13GemmUniversalIN4cute5tupleIJiiiiEEENS1_10collective13CollectiveMmaINS1_34MainloopSm90TmaGmmaWarpSpecializedILi4ENS5_IJNS4_1CILi1EEESB_SB_EEENS1_35KernelTmaWarpSpecializedCooperativeEEENS5_IJNSA_ILi128EEENSA_ILi256EEESF_EEEaNS5_IJlSB_lEEEaSI_NS4_8TiledMMAINS4_8MMA_AtomIJNS4_4SM904GMMA27MMA_64x256x32_S32S8S8_SS_TNEEEENS4_6LayoutINS5_IJNSA_ILi2EEESB_SB_EEENS5_IJSB_NSA_ILi0EEESS_EEEEENS5_IJNS4_10UnderscoreESV_SV_EEEEENS4_13SM90_TMA_LOADENS4_14ComposedLayoutINS4_7SwizzleILi3ELi4ELi3EEENS4_18smem_ptr_flag_bitsILi8EEENSP_INS5_IJNSA_ILi8EEESF_EEENS5_IJSF_SB_EEEEEEEvNS4_8identityESY_S18_vS19_EENS_8epilogue10collective6detail29Sm90TmaWarpSpecializedAdapterINS1C_15DefaultEpilogueIaSI_SI_NS1B_6thread17LinearCombinationIaLi1EiiLNS1G_9ScaleType4KindE0ELNS_15FloatRoundStyleE2EaEENS1_15EpilogueDefaultEEEEEvvEEEEvNT_6ParamsE --------------------------
	.section	.nv.shared._ZN7cutlass13device_kernelINS_4gemm6kernel13GemmUniversalIN4cute5tupleIJiiiiEEENS1_10collective13CollectiveMmaINS1_34MainloopSm90TmaGmmaWarpSpecializedILi4ENS5_IJNS4_1CILi1EEESB_SB_EEENS1_35KernelTmaWarpSpecializedCooperativeEEENS5_IJNSA_ILi128EEENSA_ILi256EEESF_EEEaNS5_IJlSB_lEEEaSI_NS4_8TiledMMAINS4_8MMA_AtomIJNS4_4SM904GMMA27MMA_64x256x32_S32S8S8_SS_TNEEEENS4_6LayoutINS5_IJNSA_ILi2EEESB_SB_EEENS5_IJSB_NSA_ILi0EEESS_EEEEENS5_IJNS4_10UnderscoreESV_SV_EEEEENS4_13SM90_TMA_LOADENS4_14ComposedLayoutINS4_7SwizzleILi3ELi4ELi3EEENS4_18smem_ptr_flag_bitsILi8EEENSP_INS5_IJNSA_ILi8EEESF_EEENS5_IJSF_SB_EEEEEEEvNS4_8identityESY_S18_vS19_EENS_8epilogue10collective6detail29Sm90TmaWarpSpecializedAdapterINS1C_15DefaultEpilogueIaSI_SI_NS1B_6thread17LinearCombinationIaLi1EiiLNS1G_9ScaleType4KindE0ELNS_15FloatRoundStyleE2EaEENS1_15EpilogueDefaultEEEEEvvEEEEvNT_6ParamsE,"aw",@nobits
	.sectionflags	@""
	.align	16
	.zero		1024


//--------------------- .nv.shared.reserved.0     --------------------------
	.section	.nv.shared.reserved.0,"aw",@nobits
	.weak		__nv_reservedSMEM_offset_0_alias
	.size		__nv_reservedSMEM_offset_0_alias, 0, 0
	.other		__nv_reservedSMEM_offset_0_alias,@"STO_CUDA_RESERVED_SHARED STV_DEFAULT"
__nv_reservedSMEM_offset_0_alias:
	.zero		0


//--------------------- .nv.global                --------------------------
	.section	.nv.global,"aw",@nobits
.nv.global:
	.type		_ZN40_INTERNAL_1c4f6518_4_k_cu_4757cbc8_230304cute1_E,@object
	.size		_ZN40_INTERNAL_1c4f6518_4_k_cu_4757cbc8_230304cute1_E,(_ZN40_INTERNAL_1c4f6518_4_k_cu_4757cbc8_230304cuda3std3__45__cpo6cbeginE - _ZN40_INTERNAL_1c4f6518_4_k_cu_4757cbc8_230304cute1_E)
_ZN40_INTERNAL_1c4f6518_4_k_cu_4757cbc8_230304cute1_E:
	.zero		1
	.type		_ZN40_INTERNAL_1c4f6518_4_k_cu_4757cbc8_230304cuda3std3__45__cpo6cbeginE,@object
	.size		_ZN40_INTERNAL_1c4f6518_4_k_cu_4757cbc8_230304cuda3std3__45__cpo6cbeginE,(_ZN40_INTERNAL_1c4f6518_4_k_cu_4757cbc8_230304cuda3std3__48in_placeE - _ZN40_INTERNAL_1c4f6518_4_k_cu_4757cbc8_230304cuda3std3__45__cpo6cbeginE)
_ZN40_INTERNAL_1c4f6518_4_k_cu_4757cbc8_230304cuda3std3__45__cpo6cbeginE:
	.zero		1
	.type		_ZN40_INTERNAL_1c4f6518_4_k_cu_4757cbc8_230304cuda3std3__48in_placeE,@object
	.size		_ZN40_INTERNAL_1c4f6518_4_k_cu_4757cbc8_230304cuda3std3__48in_placeE,(_ZN40_INTERNAL_1c4f6518_4_k_cu_4757cbc8_230304cuda3std6ranges3__45__cpo9iter_moveE - _ZN40_INTERNAL_1c4f6518_4_k_cu_4757cbc8_230304cuda3std3__48in_placeE)
_ZN40_INTERNAL_1c4f6518_4_k_cu_4757cbc8_230304cuda3std3__48in_placeE:
	.zero		1
	.type		_ZN40_INTERNAL_1c4f6518_4_k_cu_4757cbc8_230304cuda3std6ranges3__45__cpo9iter_moveE,@object
	.size		_ZN40_INTERNAL_1c4f6518_4_k_cu_4757cbc8_230304cuda3std6ranges3__45__cpo9iter_moveE,(_ZN40_INTERNAL_1c4f6518_4_k_cu_4757cbc8_230304cuda3std3__45__cpo5beginE - _ZN40_INTERNAL_1c4f6518_4_k_cu_4757cbc8_230304cuda3std6ranges3__45__cpo9iter_moveE)
_ZN40_INTERNAL_1c4f6518_4_k_cu_4757cbc8_230304cuda3std6ranges3__45__cpo9iter_moveE:
	.zero		1
	.type		_ZN40_INTERNAL_1c4f6518_4_k_cu_4757cbc8_230304cuda3std3__45__cpo5beginE,@object
	.size		_ZN40_INTERNAL_1c4f6518_4_k_cu_4757cbc8_230304cuda3std3__45__cpo5beginE,(_ZN40_INTERNAL_1c4f6518_4_k_cu_4757cbc8_230304cuda3std3__442_GLOBAL__N__1c4f6518_4_k_cu_4757cbc8_230306ignoreE - _ZN40_INTERNAL_1c4f6518_4_k_cu_4757cbc8_230304cuda3std3__45__cpo5beginE)
_ZN40_INTERNAL_1c4f6518_4_k_cu_4757cbc8_230304cuda3std3__45__cpo5beginE:
	.zero		1
	.type		_ZN40_INTERNAL_1c4f6518_4_k_cu_4757cbc8_230304cuda3std3__442_GLOBAL__N__1c4f6518_4_k_cu_4757cbc8_230306ignoreE,@object
	.size		_ZN40_INTERNAL_1c4f6518_4_k_cu_4757cbc8_230304cuda3std3__442_GLOBAL__N__1c4f6518_4_k_cu_4757cbc8_230306ignoreE,(_ZN40_INTERNAL_1c4f6518_4_k_cu_4757cbc8_230304cute7productE - _ZN40_INTERNAL_1c4f6518_4_k_cu_4757cbc8_230304cuda3std3__442_GLOBAL__N__1c4f6518_4_k_cu_4757cbc8_230306ignoreE)
_ZN40_INTERNAL_1c4f6518_4_k_cu_4757cbc8_230304cuda3std3__442_GLOBAL__N__1c4f6518_4_k_cu_4757cbc8_230306ignoreE:
	.zero		1
	.type		_ZN40_INTERNAL_1c4f6518_4_k_cu_4757cbc8_230304cute7productE,@object
	.size		_ZN40_INTERNAL_1c4f6518_4_k_cu_4757cbc8_230304cute7productE,(_ZN40_INTERNAL_1c4f6518_4_k_cu_4757cbc8_230304cuda3std3__45__cpo3endE - _ZN40_INTERNAL_1c4f6518_4_k_cu_4757cbc8_230304cute7productE)
_ZN40_INTERNAL_1c4f6518_4_k_cu_4757cbc8_230304cute7productE:
	.zero		1
	.type		_ZN40_INTERNAL_1c4f6518_4_k_cu_4757cbc8_230304cuda3std3__45__cpo3endE,@object
	.size		_ZN40_INTERNAL_1c4f6518_4_k_cu_4757cbc8_230304cuda3std3__45__cpo3endE,(_ZN40_INTERNAL_1c4f6518_4_k_cu_4757cbc8_230304cuda3std3__419piecewise_constructE - _ZN40_INTERNAL_1c4f6518_4_k_cu_4757cbc8_230304cuda3std3__45__cpo3endE)
_ZN40_INTERNAL_1c4f6518_4_k_cu_4757cbc8_230304cuda3std3__45__cpo3endE:
	.zero		1
	.type		_ZN40_INTERNAL_1c4f6518_4_k_cu_4757cbc8_230304cuda3std3__419piecewise_constructE,@object
	.size		_ZN40_INTERNAL_1c4f6518_4_k_cu_4757cbc8_230304cuda3std3__419piecewise_constructE,(_ZN40_INTERNAL_1c4f6518_4_k_cu_4757cbc8_230304cuda3std3__45__cpo4cendE - _ZN40_INTERNAL_1c4f6518_4_k_cu_4757cbc8_230304cuda3std3__419piecewise_constructE)
_ZN40_INTERNAL_1c4f6518_4_k_cu_4757cbc8_230304cuda3std3__419piecewise_constructE:
	.zero		1
	.type		_ZN40_INTERNAL_1c4f6518_4_k_cu_4757cbc8_230304cuda3std3__45__cpo4cendE,@object
	.size		_ZN40_INTERNAL_1c4f6518_4_k_cu_4757cbc8_230304cuda3std3__45__cpo4cendE,(_ZN40_INTERNAL_1c4f6518_4_k_cu_4757cbc8_230304cuda3std6ranges3__45__cpo4swapE - _ZN40_INTERNAL_1c4f6518_4_k_cu_4757cbc8_230304cuda3std3__45__cpo4cendE)
_ZN40_INTERNAL_1c4f6518_4_k_cu_4757cbc8_230304cuda3std3__45__cpo4cendE:
	.zero		1
	.type		_ZN40_INTERNAL_1c4f6518_4_k_cu_4757cbc8_230304cuda3std6ranges3__45__cpo4swapE,@object
	.size		_ZN40_INTERNAL_1c4f6518_4_k_cu_4757cbc8_230304cuda3std6ranges3__45__cpo4swapE,(.L_8 - _ZN40_INTERNAL_1c4f6518_4_k_cu_4757cbc8_230304cuda3std6ranges3__45__cpo4swapE)
_ZN40_INTERNAL_1c4f6518_4_k_cu_4757cbc8_230304cuda3std6ranges3__45__cpo4swapE:
	.zero		1
.L_8:


//--------------------- .nv.constant0._ZN7cutlass13device_kernelINS_4gemm6kernel13GemmUniversalIN4cute5tupleIJiiiiEEENS1_10collective13CollectiveMmaINS1_34MainloopSm90TmaGmmaWarpSpecializedILi4ENS5_IJNS4_1CILi1EEESB_SB_EEENS1_35KernelTmaWarpSpecializedCooperativeEEENS5_IJNSA_ILi128EEENSA_ILi256EEESF_EEEaNS5_IJlSB_lEEEaSI_NS4_8TiledMMAINS4_8MMA_AtomIJNS4_4SM904GMMA27MMA_64x256x32_S32S8S8_SS_TNEEEENS4_6LayoutINS5_IJNSA_ILi2EEESB_SB_EEENS5_IJSB_NSA_ILi0EEESS_EEEEENS5_IJNS4_10UnderscoreESV_SV_EEEEENS4_13SM90_TMA_LOADENS4_14ComposedLayoutINS4_7SwizzleILi3ELi4ELi3EEENS4_18smem_ptr_flag_bitsILi8EEENSP_INS5_IJNSA_ILi8EEESF_EEENS5_IJSF_SB_EEEEEEEvNS4_8identityESY_S18_vS19_EENS_8epilogue10collective6detail29Sm90TmaWarpSpecializedAdapterINS1C_15DefaultEpilogueIaSI_SI_NS1B_6thread17LinearCombinationIaLi1EiiLNS1G_9ScaleType4KindE0ELNS_15FloatRoundStyleE2EaEENS1_15EpilogueDefaultEEEEEvvEEEEvNT_6ParamsE --------------------------
	.section	.nv.constant0._ZN7cutlass13device_kernelINS_4gemm6kernel13GemmUniversalIN4cute5tupleIJiiiiEEENS1_10collective13CollectiveMmaINS1_34MainloopSm90TmaGmmaWarpSpecializedILi4ENS5_IJNS4_1CILi1EEESB_SB_EEENS1_35KernelTmaWarpSpecializedCooperativeEEENS5_IJNSA_ILi128EEENSA_ILi256EEESF_EEEaNS5_IJlSB_lEEEaSI_NS4_8TiledMMAINS4_8MMA_AtomIJNS4_4SM904GMMA27MMA_64x256x32_S32S8S8_SS_TNEEEENS4_6LayoutINS5_IJNSA_ILi2EEESB_SB_EEENS5_IJSB_NSA_ILi0EEESS_EEEEENS5_IJNS4_10UnderscoreESV_SV_EEEEENS4_13SM90_TMA_LOADENS4_14ComposedLayoutINS4_7SwizzleILi3ELi4ELi3EEENS4_18smem_ptr_flag_bitsILi8EEENSP_INS5_IJNSA_ILi8EEESF_EEENS5_IJSF_SB_EEEEEEEvNS4_8identityESY_S18_vS19_EENS_8epilogue10collective6detail29Sm90TmaWarpSpecializedAdapterINS1C_15DefaultEpilogueIaSI_SI_NS1B_6thread17LinearCombinationIaLi1EiiLNS1G_9ScaleType4KindE0ELNS_15FloatRoundStyleE2EaEENS1_15EpilogueDefaultEEEEEvvEEEEvNT_6ParamsE,"a",@progbits
	.sectionflags	@""
	.align	4
.nv.constant0._ZN7cutlass13device_kernelINS_4gemm6kernel13GemmUniversalIN4cute5tupleIJiiiiEEENS1_10collective13CollectiveMmaINS1_34MainloopSm90TmaGmmaWarpSpecializedILi4ENS5_IJNS4_1CILi1EEESB_SB_EEENS1_35KernelTmaWarpSpecializedCooperativeEEENS5_IJNSA_ILi128EEENSA_ILi256EEESF_EEEaNS5_IJlSB_lEEEaSI_NS4_8TiledMMAINS4_8MMA_AtomIJNS4_4SM904GMMA27MMA_64x256x32_S32S8S8_SS_TNEEEENS4_6LayoutINS5_IJNSA_ILi2EEESB_SB_EEENS5_IJSB_NSA_ILi0EEESS_EEEEENS5_IJNS4_10UnderscoreESV_SV_EEEEENS4_13SM90_TMA_LOADENS4_14ComposedLayoutINS4_7SwizzleILi3ELi4ELi3EEENS4_18smem_ptr_flag_bitsILi8EEENSP_INS5_IJNSA_ILi8EEESF_EEENS5_IJSF_SB_EEEEEEEvNS4_8identityESY_S18_vS19_EENS_8epilogue10collective6detail29Sm90TmaWarpSpecializedAdapterINS1C_15DefaultEpilogueIaSI_SI_NS1B_6thread17LinearCombinationIaLi1EiiLNS1G_9ScaleType4KindE0ELNS_15FloatRoundStyleE2EaEENS1_15EpilogueDefaultEEEEEvvEEEEvNT_6ParamsE:
	.zero		1664


//--------------------- SYMBOLS --------------------------

	.type		.nv.reservedSmem.offset0,@object
	.size		.nv.reservedSmem.offset0,0x4
	.type		__assertfail,@function
